//
// Generated by NVIDIA NVVM Compiler
//
// Compiler Build ID: CL-36424714
// Cuda compilation tools, release 13.0, V13.0.88
// Based on NVVM 20.0.0
//

.version 9.0
.target sm_100
.address_size 64

	// .globl	_Z32initialize_clique_beliefs_kerneliiiPKiS0_PKcS0_PKhPKdPdS7_

.visible .entry _Z32initialize_clique_beliefs_kerneliiiPKiS0_PKcS0_PKhPKdPdS7_(
	.param .u32 _Z32initialize_clique_beliefs_kerneliiiPKiS0_PKcS0_PKhPKdPdS7__param_0,
	.param .u32 _Z32initialize_clique_beliefs_kerneliiiPKiS0_PKcS0_PKhPKdPdS7__param_1,
	.param .u32 _Z32initialize_clique_beliefs_kerneliiiPKiS0_PKcS0_PKhPKdPdS7__param_2,
	.param .u64 .ptr .align 1 _Z32initialize_clique_beliefs_kerneliiiPKiS0_PKcS0_PKhPKdPdS7__param_3,
	.param .u64 .ptr .align 1 _Z32initialize_clique_beliefs_kerneliiiPKiS0_PKcS0_PKhPKdPdS7__param_4,
	.param .u64 .ptr .align 1 _Z32initialize_clique_beliefs_kerneliiiPKiS0_PKcS0_PKhPKdPdS7__param_5,
	.param .u64 .ptr .align 1 _Z32initialize_clique_beliefs_kerneliiiPKiS0_PKcS0_PKhPKdPdS7__param_6,
	.param .u64 .ptr .align 1 _Z32initialize_clique_beliefs_kerneliiiPKiS0_PKcS0_PKhPKdPdS7__param_7,
	.param .u64 .ptr .align 1 _Z32initialize_clique_beliefs_kerneliiiPKiS0_PKcS0_PKhPKdPdS7__param_8,
	.param .u64 .ptr .align 1 _Z32initialize_clique_beliefs_kerneliiiPKiS0_PKcS0_PKhPKdPdS7__param_9,
	.param .u64 .ptr .align 1 _Z32initialize_clique_beliefs_kerneliiiPKiS0_PKcS0_PKhPKdPdS7__param_10
)
{
	.reg .pred 	%p<20>;
	.reg .b16 	%rs<3>;
	.reg .b32 	%r<18>;
	.reg .b64 	%rd<48>;
	.reg .b64 	%fd<52>;

	ld.param.u32 	%r8, [_Z32initialize_clique_beliefs_kerneliiiPKiS0_PKcS0_PKhPKdPdS7__param_0];
	ld.param.u32 	%r6, [_Z32initialize_clique_beliefs_kerneliiiPKiS0_PKcS0_PKhPKdPdS7__param_1];
	ld.param.u32 	%r7, [_Z32initialize_clique_beliefs_kerneliiiPKiS0_PKcS0_PKhPKdPdS7__param_2];
	ld.param.u64 	%rd3, [_Z32initialize_clique_beliefs_kerneliiiPKiS0_PKcS0_PKhPKdPdS7__param_4];
	ld.param.u64 	%rd4, [_Z32initialize_clique_beliefs_kerneliiiPKiS0_PKcS0_PKhPKdPdS7__param_5];
	ld.param.u64 	%rd5, [_Z32initialize_clique_beliefs_kerneliiiPKiS0_PKcS0_PKhPKdPdS7__param_6];
	ld.param.u64 	%rd6, [_Z32initialize_clique_beliefs_kerneliiiPKiS0_PKcS0_PKhPKdPdS7__param_7];
	ld.param.u64 	%rd7, [_Z32initialize_clique_beliefs_kerneliiiPKiS0_PKcS0_PKhPKdPdS7__param_8];
	ld.param.u64 	%rd8, [_Z32initialize_clique_beliefs_kerneliiiPKiS0_PKcS0_PKhPKdPdS7__param_9];
	ld.param.u64 	%rd9, [_Z32initialize_clique_beliefs_kerneliiiPKiS0_PKcS0_PKhPKdPdS7__param_10];
	mov.u32 	%r9, %ctaid.x;
	mov.u32 	%r10, %ntid.x;
	mov.u32 	%r11, %tid.x;
	mad.lo.s32 	%r1, %r9, %r10, %r11;
	mul.lo.s32 	%r12, %r6, %r8;
	setp.ge.s32 	%p1, %r1, %r12;
	@%p1 bra 	$L__BB0_53;
	cvta.to.global.u64 	%rd10, %rd3;
	cvta.to.global.u64 	%rd11, %rd4;
	cvta.to.global.u64 	%rd12, %rd7;
	cvta.to.global.u64 	%rd13, %rd8;
	div.s32 	%r2, %r1, %r6;
	mul.lo.s32 	%r5, %r2, %r6;
	sub.s32 	%r3, %r1, %r5;
	mul.wide.s32 	%rd14, %r3, 4;
	add.s64 	%rd15, %rd10, %rd14;
	ld.global.u32 	%r4, [%rd15];
	shl.b32 	%r13, %r3, 4;
	cvt.s64.s32 	%rd16, %r13;
	mul.wide.s32 	%rd17, %r13, 8;
	add.s64 	%rd1, %rd12, %rd17;
	shl.b32 	%r14, %r5, 4;
	cvt.s64.s32 	%rd18, %r14;
	add.s64 	%rd19, %rd18, %rd16;
	shl.b64 	%rd20, %rd19, 3;
	add.s64 	%rd2, %rd13, %rd20;
	cvt.s64.s32 	%rd21, %r4;
	add.s64 	%rd22, %rd11, %rd21;
	ld.global.u8 	%rs2, [%rd22];
	setp.eq.s16 	%p2, %rs2, 0;
	@%p2 bra 	$L__BB0_51;
	cvta.to.global.u64 	%rd23, %rd5;
	mul.wide.s32 	%rd24, %r4, 4;
	add.s64 	%rd25, %rd23, %rd24;
	ld.global.u32 	%r15, [%rd25];
	mad.lo.s32 	%r16, %r2, %r7, %r15;
	cvt.s64.s32 	%rd26, %r16;
	cvta.to.global.u64 	%rd27, %rd6;
	add.s64 	%rd28, %rd27, %rd26;
	ld.global.u8 	%rs1, [%rd28];
	setp.gt.u16 	%p3, %rs1, 3;
	@%p3 bra 	$L__BB0_50;
	setp.ne.s16 	%p4, %rs1, 0;
	mov.f64 	%fd51, 0d0000000000000000;
	@%p4 bra 	$L__BB0_5;
	ld.global.f64 	%fd51, [%rd1];
$L__BB0_5:
	st.global.f64 	[%rd2], %fd51;
	setp.eq.s16 	%p5, %rs1, 1;
	@%p5 bra 	$L__BB0_7;
	mov.b64 	%rd29, 0;
	st.global.u64 	[%rd2+8], %rd29;
	bra.uni 	$L__BB0_8;
$L__BB0_7:
	ld.global.f64 	%fd20, [%rd1+8];
	st.global.f64 	[%rd2+8], %fd20;
$L__BB0_8:
	setp.eq.s16 	%p6, %rs1, 2;
	@%p6 bra 	$L__BB0_10;
	mov.b64 	%rd30, 0;
	st.global.u64 	[%rd2+16], %rd30;
	bra.uni 	$L__BB0_11;
$L__BB0_10:
	ld.global.f64 	%fd21, [%rd1+16];
	st.global.f64 	[%rd2+16], %fd21;
$L__BB0_11:
	setp.eq.s16 	%p7, %rs1, 3;
	@%p7 bra 	$L__BB0_13;
	mov.b64 	%rd31, 0;
	st.global.u64 	[%rd2+24], %rd31;
	bra.uni 	$L__BB0_14;
$L__BB0_13:
	ld.global.f64 	%fd22, [%rd1+24];
	st.global.f64 	[%rd2+24], %fd22;
$L__BB0_14:
	setp.eq.s16 	%p8, %rs1, 0;
	@%p8 bra 	$L__BB0_16;
	mov.b64 	%rd32, 0;
	st.global.u64 	[%rd2+32], %rd32;
	bra.uni 	$L__BB0_17;
$L__BB0_16:
	ld.global.f64 	%fd23, [%rd1+32];
	st.global.f64 	[%rd2+32], %fd23;
$L__BB0_17:
	setp.eq.s16 	%p9, %rs1, 1;
	@%p9 bra 	$L__BB0_19;
	mov.b64 	%rd33, 0;
	st.global.u64 	[%rd2+40], %rd33;
	bra.uni 	$L__BB0_20;
$L__BB0_19:
	ld.global.f64 	%fd24, [%rd1+40];
	st.global.f64 	[%rd2+40], %fd24;
$L__BB0_20:
	setp.eq.s16 	%p10, %rs1, 2;
	@%p10 bra 	$L__BB0_22;
	mov.b64 	%rd34, 0;
	st.global.u64 	[%rd2+48], %rd34;
	bra.uni 	$L__BB0_23;
$L__BB0_22:
	ld.global.f64 	%fd25, [%rd1+48];
	st.global.f64 	[%rd2+48], %fd25;
$L__BB0_23:
	setp.eq.s16 	%p11, %rs1, 3;
	@%p11 bra 	$L__BB0_25;
	mov.b64 	%rd35, 0;
	st.global.u64 	[%rd2+56], %rd35;
	bra.uni 	$L__BB0_26;
$L__BB0_25:
	ld.global.f64 	%fd26, [%rd1+56];
	st.global.f64 	[%rd2+56], %fd26;
$L__BB0_26:
	setp.eq.s16 	%p12, %rs1, 0;
	@%p12 bra 	$L__BB0_28;
	mov.b64 	%rd36, 0;
	st.global.u64 	[%rd2+64], %rd36;
	bra.uni 	$L__BB0_29;
$L__BB0_28:
	ld.global.f64 	%fd27, [%rd1+64];
	st.global.f64 	[%rd2+64], %fd27;
$L__BB0_29:
	setp.eq.s16 	%p13, %rs1, 1;
	@%p13 bra 	$L__BB0_31;
	mov.b64 	%rd37, 0;
	st.global.u64 	[%rd2+72], %rd37;
	bra.uni 	$L__BB0_32;
$L__BB0_31:
	ld.global.f64 	%fd28, [%rd1+72];
	st.global.f64 	[%rd2+72], %fd28;
$L__BB0_32:
	setp.eq.s16 	%p14, %rs1, 2;
	@%p14 bra 	$L__BB0_34;
	mov.b64 	%rd38, 0;
	st.global.u64 	[%rd2+80], %rd38;
	bra.uni 	$L__BB0_35;
$L__BB0_34:
	ld.global.f64 	%fd29, [%rd1+80];
	st.global.f64 	[%rd2+80], %fd29;
$L__BB0_35:
	setp.eq.s16 	%p15, %rs1, 3;
	@%p15 bra 	$L__BB0_37;
	mov.b64 	%rd39, 0;
	st.global.u64 	[%rd2+88], %rd39;
	bra.uni 	$L__BB0_38;
$L__BB0_37:
	ld.global.f64 	%fd30, [%rd1+88];
	st.global.f64 	[%rd2+88], %fd30;
$L__BB0_38:
	setp.eq.s16 	%p16, %rs1, 0;
	@%p16 bra 	$L__BB0_40;
	mov.b64 	%rd40, 0;
	st.global.u64 	[%rd2+96], %rd40;
	bra.uni 	$L__BB0_41;
$L__BB0_40:
	ld.global.f64 	%fd31, [%rd1+96];
	st.global.f64 	[%rd2+96], %fd31;
$L__BB0_41:
	setp.eq.s16 	%p17, %rs1, 1;
	@%p17 bra 	$L__BB0_43;
	mov.b64 	%rd41, 0;
	st.global.u64 	[%rd2+104], %rd41;
	bra.uni 	$L__BB0_44;
$L__BB0_43:
	ld.global.f64 	%fd32, [%rd1+104];
	st.global.f64 	[%rd2+104], %fd32;
$L__BB0_44:
	setp.eq.s16 	%p18, %rs1, 2;
	@%p18 bra 	$L__BB0_46;
	mov.b64 	%rd42, 0;
	st.global.u64 	[%rd2+112], %rd42;
	bra.uni 	$L__BB0_47;
$L__BB0_46:
	ld.global.f64 	%fd33, [%rd1+112];
	st.global.f64 	[%rd2+112], %fd33;
$L__BB0_47:
	setp.eq.s16 	%p19, %rs1, 3;
	@%p19 bra 	$L__BB0_49;
	mov.b64 	%rd43, 0;
	st.global.u64 	[%rd2+120], %rd43;
	bra.uni 	$L__BB0_52;
$L__BB0_49:
	ld.global.f64 	%fd34, [%rd1+120];
	st.global.f64 	[%rd2+120], %fd34;
	bra.uni 	$L__BB0_52;
$L__BB0_50:
	ld.global.f64 	%fd3, [%rd1];
	st.global.f64 	[%rd2], %fd3;
	ld.global.f64 	%fd4, [%rd1+8];
	st.global.f64 	[%rd2+8], %fd4;
	ld.global.f64 	%fd5, [%rd1+16];
	st.global.f64 	[%rd2+16], %fd5;
	ld.global.f64 	%fd6, [%rd1+24];
	st.global.f64 	[%rd2+24], %fd6;
	ld.global.f64 	%fd7, [%rd1+32];
	st.global.f64 	[%rd2+32], %fd7;
	ld.global.f64 	%fd8, [%rd1+40];
	st.global.f64 	[%rd2+40], %fd8;
	ld.global.f64 	%fd9, [%rd1+48];
	st.global.f64 	[%rd2+48], %fd9;
	ld.global.f64 	%fd10, [%rd1+56];
	st.global.f64 	[%rd2+56], %fd10;
	ld.global.f64 	%fd11, [%rd1+64];
	st.global.f64 	[%rd2+64], %fd11;
	ld.global.f64 	%fd12, [%rd1+72];
	st.global.f64 	[%rd2+72], %fd12;
	ld.global.f64 	%fd13, [%rd1+80];
	st.global.f64 	[%rd2+80], %fd13;
	ld.global.f64 	%fd14, [%rd1+88];
	st.global.f64 	[%rd2+88], %fd14;
	ld.global.f64 	%fd15, [%rd1+96];
	st.global.f64 	[%rd2+96], %fd15;
	ld.global.f64 	%fd16, [%rd1+104];
	st.global.f64 	[%rd2+104], %fd16;
	ld.global.f64 	%fd17, [%rd1+112];
	st.global.f64 	[%rd2+112], %fd17;
	ld.global.f64 	%fd18, [%rd1+120];
	st.global.f64 	[%rd2+120], %fd18;
	bra.uni 	$L__BB0_52;
$L__BB0_51:
	ld.global.f64 	%fd35, [%rd1];
	st.global.f64 	[%rd2], %fd35;
	ld.global.f64 	%fd36, [%rd1+8];
	st.global.f64 	[%rd2+8], %fd36;
	ld.global.f64 	%fd37, [%rd1+16];
	st.global.f64 	[%rd2+16], %fd37;
	ld.global.f64 	%fd38, [%rd1+24];
	st.global.f64 	[%rd2+24], %fd38;
	ld.global.f64 	%fd39, [%rd1+32];
	st.global.f64 	[%rd2+32], %fd39;
	ld.global.f64 	%fd40, [%rd1+40];
	st.global.f64 	[%rd2+40], %fd40;
	ld.global.f64 	%fd41, [%rd1+48];
	st.global.f64 	[%rd2+48], %fd41;
	ld.global.f64 	%fd42, [%rd1+56];
	st.global.f64 	[%rd2+56], %fd42;
	ld.global.f64 	%fd43, [%rd1+64];
	st.global.f64 	[%rd2+64], %fd43;
	ld.global.f64 	%fd44, [%rd1+72];
	st.global.f64 	[%rd2+72], %fd44;
	ld.global.f64 	%fd45, [%rd1+80];
	st.global.f64 	[%rd2+80], %fd45;
	ld.global.f64 	%fd46, [%rd1+88];
	st.global.f64 	[%rd2+88], %fd46;
	ld.global.f64 	%fd47, [%rd1+96];
	st.global.f64 	[%rd2+96], %fd47;
	ld.global.f64 	%fd48, [%rd1+104];
	st.global.f64 	[%rd2+104], %fd48;
	ld.global.f64 	%fd49, [%rd1+112];
	st.global.f64 	[%rd2+112], %fd49;
	ld.global.f64 	%fd50, [%rd1+120];
	st.global.f64 	[%rd2+120], %fd50;
$L__BB0_52:
	add.s32 	%r17, %r5, %r3;
	cvta.to.global.u64 	%rd44, %rd9;
	mul.wide.s32 	%rd45, %r17, 8;
	add.s64 	%rd46, %rd44, %rd45;
	mov.b64 	%rd47, 0;
	st.global.u64 	[%rd46], %rd47;
$L__BB0_53:
	ret;

}
	// .globl	_Z35upward_message_single_clique_kerneliiiPKdPdS1_
.visible .entry _Z35upward_message_single_clique_kerneliiiPKdPdS1_(
	.param .u32 _Z35upward_message_single_clique_kerneliiiPKdPdS1__param_0,
	.param .u32 _Z35upward_message_single_clique_kerneliiiPKdPdS1__param_1,
	.param .u32 _Z35upward_message_single_clique_kerneliiiPKdPdS1__param_2,
	.param .u64 .ptr .align 1 _Z35upward_message_single_clique_kerneliiiPKdPdS1__param_3,
	.param .u64 .ptr .align 1 _Z35upward_message_single_clique_kerneliiiPKdPdS1__param_4,
	.param .u64 .ptr .align 1 _Z35upward_message_single_clique_kerneliiiPKdPdS1__param_5
)
{
	.reg .pred 	%p<7>;
	.reg .b32 	%r<42>;
	.reg .b64 	%rd<19>;
	.reg .b64 	%fd<85>;

	ld.param.u32 	%r15, [_Z35upward_message_single_clique_kerneliiiPKdPdS1__param_0];
	ld.param.u32 	%r13, [_Z35upward_message_single_clique_kerneliiiPKdPdS1__param_1];
	ld.param.u32 	%r14, [_Z35upward_message_single_clique_kerneliiiPKdPdS1__param_2];
	ld.param.u64 	%rd2, [_Z35upward_message_single_clique_kerneliiiPKdPdS1__param_3];
	ld.param.u64 	%rd3, [_Z35upward_message_single_clique_kerneliiiPKdPdS1__param_4];
	ld.param.u64 	%rd4, [_Z35upward_message_single_clique_kerneliiiPKdPdS1__param_5];
	mov.u32 	%r16, %ctaid.x;
	mov.u32 	%r17, %ntid.x;
	mov.u32 	%r18, %tid.x;
	mad.lo.s32 	%r1, %r16, %r17, %r18;
	setp.ge.s32 	%p1, %r1, %r15;
	@%p1 bra 	$L__BB1_10;
	cvta.to.global.u64 	%rd5, %rd2;
	cvta.to.global.u64 	%rd6, %rd3;
	mul.lo.s32 	%r2, %r13, %r1;
	shl.b32 	%r19, %r2, 4;
	cvt.s64.s32 	%rd7, %r19;
	shl.b32 	%r20, %r14, 4;
	cvt.s64.s32 	%rd8, %r20;
	add.s64 	%rd9, %rd7, %rd8;
	shl.b32 	%r21, %r2, 2;
	cvt.s64.s32 	%rd10, %r21;
	shl.b32 	%r22, %r14, 2;
	cvt.s64.s32 	%rd11, %r22;
	add.s64 	%rd12, %rd10, %rd11;
	shl.b64 	%rd13, %rd12, 3;
	add.s64 	%rd1, %rd6, %rd13;
	shl.b64 	%rd14, %rd9, 3;
	add.s64 	%rd15, %rd5, %rd14;
	ld.global.f64 	%fd15, [%rd15];
	add.f64 	%fd16, %fd15, 0d0000000000000000;
	ld.global.f64 	%fd17, [%rd15+8];
	add.f64 	%fd18, %fd16, %fd17;
	ld.global.f64 	%fd19, [%rd15+16];
	add.f64 	%fd20, %fd18, %fd19;
	ld.global.f64 	%fd21, [%rd15+24];
	add.f64 	%fd1, %fd20, %fd21;
	st.global.f64 	[%rd1], %fd1;
	ld.global.f64 	%fd22, [%rd15+32];
	add.f64 	%fd23, %fd22, 0d0000000000000000;
	ld.global.f64 	%fd24, [%rd15+40];
	add.f64 	%fd25, %fd23, %fd24;
	ld.global.f64 	%fd26, [%rd15+48];
	add.f64 	%fd27, %fd25, %fd26;
	ld.global.f64 	%fd28, [%rd15+56];
	add.f64 	%fd2, %fd27, %fd28;
	st.global.f64 	[%rd1+8], %fd2;
	add.f64 	%fd29, %fd1, %fd2;
	ld.global.f64 	%fd30, [%rd15+64];
	add.f64 	%fd31, %fd30, 0d0000000000000000;
	ld.global.f64 	%fd32, [%rd15+72];
	add.f64 	%fd33, %fd31, %fd32;
	ld.global.f64 	%fd34, [%rd15+80];
	add.f64 	%fd35, %fd33, %fd34;
	ld.global.f64 	%fd36, [%rd15+88];
	add.f64 	%fd3, %fd35, %fd36;
	st.global.f64 	[%rd1+16], %fd3;
	add.f64 	%fd37, %fd29, %fd3;
	ld.global.f64 	%fd38, [%rd15+96];
	add.f64 	%fd39, %fd38, 0d0000000000000000;
	ld.global.f64 	%fd40, [%rd15+104];
	add.f64 	%fd41, %fd39, %fd40;
	ld.global.f64 	%fd42, [%rd15+112];
	add.f64 	%fd43, %fd41, %fd42;
	ld.global.f64 	%fd44, [%rd15+120];
	add.f64 	%fd4, %fd43, %fd44;
	st.global.f64 	[%rd1+24], %fd4;
	add.f64 	%fd82, %fd37, %fd4;
	setp.leu.f64 	%p2, %fd82, 0d0000000000000000;
	mov.f64 	%fd84, 0d0000000000000000;
	@%p2 bra 	$L__BB1_9;
	div.rn.f64 	%fd45, %fd1, %fd82;
	st.global.f64 	[%rd1], %fd45;
	div.rn.f64 	%fd46, %fd2, %fd82;
	st.global.f64 	[%rd1+8], %fd46;
	div.rn.f64 	%fd47, %fd3, %fd82;
	st.global.f64 	[%rd1+16], %fd47;
	div.rn.f64 	%fd48, %fd4, %fd82;
	st.global.f64 	[%rd1+24], %fd48;
	{
	.reg .b32 %temp; 
	mov.b64 	{%temp, %r38}, %fd82;
	}
	{
	.reg .b32 %temp; 
	mov.b64 	{%r39, %temp}, %fd82;
	}
	setp.gt.s32 	%p3, %r38, 1048575;
	mov.b32 	%r40, -1023;
	@%p3 bra 	$L__BB1_4;
	mul.f64 	%fd82, %fd82, 0d4350000000000000;
	{
	.reg .b32 %temp; 
	mov.b64 	{%temp, %r38}, %fd82;
	}
	{
	.reg .b32 %temp; 
	mov.b64 	{%r39, %temp}, %fd82;
	}
	mov.b32 	%r40, -1077;
$L__BB1_4:
	add.s32 	%r25, %r38, -1;
	setp.gt.u32 	%p4, %r25, 2146435070;
	@%p4 bra 	$L__BB1_8;
	shr.u32 	%r28, %r38, 20;
	add.s32 	%r41, %r40, %r28;
	and.b32  	%r29, %r38, 1048575;
	or.b32  	%r30, %r29, 1072693248;
	mov.b64 	%fd83, {%r39, %r30};
	setp.lt.u32 	%p6, %r30, 1073127583;
	@%p6 bra 	$L__BB1_7;
	{
	.reg .b32 %temp; 
	mov.b64 	{%r31, %temp}, %fd83;
	}
	{
	.reg .b32 %temp; 
	mov.b64 	{%temp, %r32}, %fd83;
	}
	add.s32 	%r33, %r32, -1048576;
	mov.b64 	%fd83, {%r31, %r33};
	add.s32 	%r41, %r41, 1;
$L__BB1_7:
	add.f64 	%fd50, %fd83, 0dBFF0000000000000;
	add.f64 	%fd51, %fd83, 0d3FF0000000000000;
	rcp.approx.ftz.f64 	%fd52, %fd51;
	neg.f64 	%fd53, %fd51;
	fma.rn.f64 	%fd54, %fd53, %fd52, 0d3FF0000000000000;
	fma.rn.f64 	%fd55, %fd54, %fd54, %fd54;
	fma.rn.f64 	%fd56, %fd55, %fd52, %fd52;
	mul.f64 	%fd57, %fd50, %fd56;
	fma.rn.f64 	%fd58, %fd50, %fd56, %fd57;
	mul.f64 	%fd59, %fd58, %fd58;
	fma.rn.f64 	%fd60, %fd59, 0d3EB1380B3AE80F1E, 0d3ED0EE258B7A8B04;
	fma.rn.f64 	%fd61, %fd60, %fd59, 0d3EF3B2669F02676F;
	fma.rn.f64 	%fd62, %fd61, %fd59, 0d3F1745CBA9AB0956;
	fma.rn.f64 	%fd63, %fd62, %fd59, 0d3F3C71C72D1B5154;
	fma.rn.f64 	%fd64, %fd63, %fd59, 0d3F624924923BE72D;
	fma.rn.f64 	%fd65, %fd64, %fd59, 0d3F8999999999A3C4;
	fma.rn.f64 	%fd66, %fd65, %fd59, 0d3FB5555555555554;
	sub.f64 	%fd67, %fd50, %fd58;
	add.f64 	%fd68, %fd67, %fd67;
	neg.f64 	%fd69, %fd58;
	fma.rn.f64 	%fd70, %fd69, %fd50, %fd68;
	mul.f64 	%fd71, %fd56, %fd70;
	mul.f64 	%fd72, %fd59, %fd66;
	fma.rn.f64 	%fd73, %fd72, %fd58, %fd71;
	xor.b32  	%r34, %r41, -2147483648;
	mov.b32 	%r35, 1127219200;
	mov.b64 	%fd74, {%r34, %r35};
	mov.b32 	%r36, -2147483648;
	mov.b64 	%fd75, {%r36, %r35};
	sub.f64 	%fd76, %fd74, %fd75;
	fma.rn.f64 	%fd77, %fd76, 0d3FE62E42FEFA39EF, %fd58;
	fma.rn.f64 	%fd78, %fd76, 0dBFE62E42FEFA39EF, %fd77;
	sub.f64 	%fd79, %fd78, %fd58;
	sub.f64 	%fd80, %fd73, %fd79;
	fma.rn.f64 	%fd81, %fd76, 0d3C7ABC9E3B39803F, %fd80;
	add.f64 	%fd84, %fd77, %fd81;
	bra.uni 	$L__BB1_9;
$L__BB1_8:
	fma.rn.f64 	%fd49, %fd82, 0d7FF0000000000000, 0d7FF0000000000000;
	{
	.reg .b32 %temp; 
	mov.b64 	{%temp, %r26}, %fd82;
	}
	and.b32  	%r27, %r26, 2147483647;
	setp.eq.s32 	%p5, %r27, 0;
	selp.f64 	%fd84, 0dFFF0000000000000, %fd49, %p5;
$L__BB1_9:
	add.s32 	%r37, %r2, %r14;
	cvta.to.global.u64 	%rd16, %rd4;
	mul.wide.s32 	%rd17, %r37, 8;
	add.s64 	%rd18, %rd16, %rd17;
	st.global.f64 	[%rd18], %fd84;
$L__BB1_10:
	ret;

}
	// .globl	_Z27absorb_child_message_kerneliiiPKiS0_S0_PdS1_PKdS3_
.visible .entry _Z27absorb_child_message_kerneliiiPKiS0_S0_PdS1_PKdS3_(
	.param .u32 _Z27absorb_child_message_kerneliiiPKiS0_S0_PdS1_PKdS3__param_0,
	.param .u32 _Z27absorb_child_message_kerneliiiPKiS0_S0_PdS1_PKdS3__param_1,
	.param .u32 _Z27absorb_child_message_kerneliiiPKiS0_S0_PdS1_PKdS3__param_2,
	.param .u64 .ptr .align 1 _Z27absorb_child_message_kerneliiiPKiS0_S0_PdS1_PKdS3__param_3,
	.param .u64 .ptr .align 1 _Z27absorb_child_message_kerneliiiPKiS0_S0_PdS1_PKdS3__param_4,
	.param .u64 .ptr .align 1 _Z27absorb_child_message_kerneliiiPKiS0_S0_PdS1_PKdS3__param_5,
	.param .u64 .ptr .align 1 _Z27absorb_child_message_kerneliiiPKiS0_S0_PdS1_PKdS3__param_6,
	.param .u64 .ptr .align 1 _Z27absorb_child_message_kerneliiiPKiS0_S0_PdS1_PKdS3__param_7,
	.param .u64 .ptr .align 1 _Z27absorb_child_message_kerneliiiPKiS0_S0_PdS1_PKdS3__param_8,
	.param .u64 .ptr .align 1 _Z27absorb_child_message_kerneliiiPKiS0_S0_PdS1_PKdS3__param_9
)
{
	.reg .pred 	%p<9>;
	.reg .b32 	%r<66>;
	.reg .b64 	%rd<53>;
	.reg .b64 	%fd<212>;

	ld.param.u32 	%r17, [_Z27absorb_child_message_kerneliiiPKiS0_S0_PdS1_PKdS3__param_0];
	ld.param.u64 	%rd4, [_Z27absorb_child_message_kerneliiiPKiS0_S0_PdS1_PKdS3__param_3];
	ld.param.u64 	%rd5, [_Z27absorb_child_message_kerneliiiPKiS0_S0_PdS1_PKdS3__param_4];
	ld.param.u64 	%rd6, [_Z27absorb_child_message_kerneliiiPKiS0_S0_PdS1_PKdS3__param_5];
	ld.param.u64 	%rd9, [_Z27absorb_child_message_kerneliiiPKiS0_S0_PdS1_PKdS3__param_8];
	mov.u32 	%r18, %ctaid.x;
	mov.u32 	%r19, %ntid.x;
	mov.u32 	%r20, %tid.x;
	mad.lo.s32 	%r1, %r18, %r19, %r20;
	setp.ge.s32 	%p1, %r1, %r17;
	@%p1 bra 	$L__BB2_16;
	ld.param.u32 	%r59, [_Z27absorb_child_message_kerneliiiPKiS0_S0_PdS1_PKdS3__param_2];
	cvta.to.global.u64 	%rd11, %rd6;
	mul.wide.s32 	%rd12, %r59, 4;
	add.s64 	%rd13, %rd11, %rd12;
	ld.global.u32 	%r2, [%rd13];
	setp.lt.s32 	%p2, %r2, 0;
	@%p2 bra 	$L__BB2_16;
	ld.param.u64 	%rd47, [_Z27absorb_child_message_kerneliiiPKiS0_S0_PdS1_PKdS3__param_6];
	ld.param.u32 	%r60, [_Z27absorb_child_message_kerneliiiPKiS0_S0_PdS1_PKdS3__param_2];
	ld.param.u32 	%r56, [_Z27absorb_child_message_kerneliiiPKiS0_S0_PdS1_PKdS3__param_1];
	mul.lo.s32 	%r3, %r56, %r1;
	shl.b32 	%r21, %r3, 4;
	cvt.s64.s32 	%rd14, %r21;
	shl.b32 	%r22, %r2, 4;
	cvt.u64.u32 	%rd15, %r22;
	add.s64 	%rd16, %rd15, %rd14;
	cvta.to.global.u64 	%rd17, %rd47;
	shl.b64 	%rd18, %rd16, 3;
	add.s64 	%rd1, %rd17, %rd18;
	shl.b32 	%r23, %r3, 2;
	cvt.s64.s32 	%rd19, %r23;
	shl.b32 	%r24, %r60, 2;
	cvt.s64.s32 	%rd20, %r24;
	add.s64 	%rd21, %rd19, %rd20;
	cvta.to.global.u64 	%rd22, %rd9;
	shl.b64 	%rd23, %rd21, 3;
	add.s64 	%rd2, %rd22, %rd23;
	cvta.to.global.u64 	%rd24, %rd4;
	mul.wide.s32 	%rd25, %r60, 4;
	add.s64 	%rd26, %rd24, %rd25;
	ld.global.u32 	%r25, [%rd26];
	cvta.to.global.u64 	%rd27, %rd5;
	mul.wide.u32 	%rd28, %r2, 4;
	add.s64 	%rd29, %rd27, %rd28;
	ld.global.u32 	%r26, [%rd29];
	setp.ne.s32 	%p3, %r25, %r26;
	@%p3 bra 	$L__BB2_4;
	ld.global.f64 	%fd93, [%rd2];
	ld.global.f64 	%fd94, [%rd1];
	mul.f64 	%fd207, %fd93, %fd94;
	st.global.f64 	[%rd1], %fd207;
	ld.global.f64 	%fd95, [%rd2+8];
	ld.global.f64 	%fd96, [%rd1+8];
	mul.f64 	%fd206, %fd95, %fd96;
	st.global.f64 	[%rd1+8], %fd206;
	ld.global.f64 	%fd97, [%rd2+16];
	ld.global.f64 	%fd98, [%rd1+16];
	mul.f64 	%fd205, %fd97, %fd98;
	st.global.f64 	[%rd1+16], %fd205;
	ld.global.f64 	%fd99, [%rd2+24];
	ld.global.f64 	%fd100, [%rd1+24];
	mul.f64 	%fd204, %fd99, %fd100;
	st.global.f64 	[%rd1+24], %fd204;
	ld.global.f64 	%fd101, [%rd2];
	ld.global.f64 	%fd102, [%rd1+32];
	mul.f64 	%fd203, %fd101, %fd102;
	st.global.f64 	[%rd1+32], %fd203;
	ld.global.f64 	%fd103, [%rd2+8];
	ld.global.f64 	%fd104, [%rd1+40];
	mul.f64 	%fd202, %fd103, %fd104;
	st.global.f64 	[%rd1+40], %fd202;
	ld.global.f64 	%fd105, [%rd2+16];
	ld.global.f64 	%fd106, [%rd1+48];
	mul.f64 	%fd201, %fd105, %fd106;
	st.global.f64 	[%rd1+48], %fd201;
	ld.global.f64 	%fd107, [%rd2+24];
	ld.global.f64 	%fd108, [%rd1+56];
	mul.f64 	%fd200, %fd107, %fd108;
	st.global.f64 	[%rd1+56], %fd200;
	ld.global.f64 	%fd109, [%rd2];
	ld.global.f64 	%fd110, [%rd1+64];
	mul.f64 	%fd199, %fd109, %fd110;
	st.global.f64 	[%rd1+64], %fd199;
	ld.global.f64 	%fd111, [%rd2+8];
	ld.global.f64 	%fd112, [%rd1+72];
	mul.f64 	%fd198, %fd111, %fd112;
	st.global.f64 	[%rd1+72], %fd198;
	ld.global.f64 	%fd113, [%rd2+16];
	ld.global.f64 	%fd114, [%rd1+80];
	mul.f64 	%fd197, %fd113, %fd114;
	st.global.f64 	[%rd1+80], %fd197;
	ld.global.f64 	%fd115, [%rd2+24];
	ld.global.f64 	%fd116, [%rd1+88];
	mul.f64 	%fd196, %fd115, %fd116;
	st.global.f64 	[%rd1+88], %fd196;
	ld.global.f64 	%fd117, [%rd2];
	ld.global.f64 	%fd118, [%rd1+96];
	mul.f64 	%fd195, %fd117, %fd118;
	st.global.f64 	[%rd1+96], %fd195;
	ld.global.f64 	%fd119, [%rd2+8];
	ld.global.f64 	%fd120, [%rd1+104];
	mul.f64 	%fd194, %fd119, %fd120;
	st.global.f64 	[%rd1+104], %fd194;
	ld.global.f64 	%fd121, [%rd2+16];
	ld.global.f64 	%fd122, [%rd1+112];
	mul.f64 	%fd193, %fd121, %fd122;
	st.global.f64 	[%rd1+112], %fd193;
	ld.global.f64 	%fd123, [%rd2+24];
	ld.global.f64 	%fd124, [%rd1+120];
	mul.f64 	%fd192, %fd123, %fd124;
	st.global.f64 	[%rd1+120], %fd192;
	bra.uni 	$L__BB2_5;
$L__BB2_4:
	ld.global.f64 	%fd61, [%rd2];
	ld.global.f64 	%fd62, [%rd1];
	mul.f64 	%fd207, %fd61, %fd62;
	st.global.f64 	[%rd1], %fd207;
	ld.global.f64 	%fd63, [%rd2];
	ld.global.f64 	%fd64, [%rd1+8];
	mul.f64 	%fd206, %fd63, %fd64;
	st.global.f64 	[%rd1+8], %fd206;
	ld.global.f64 	%fd65, [%rd2];
	ld.global.f64 	%fd66, [%rd1+16];
	mul.f64 	%fd205, %fd65, %fd66;
	st.global.f64 	[%rd1+16], %fd205;
	ld.global.f64 	%fd67, [%rd2];
	ld.global.f64 	%fd68, [%rd1+24];
	mul.f64 	%fd204, %fd67, %fd68;
	st.global.f64 	[%rd1+24], %fd204;
	ld.global.f64 	%fd69, [%rd2+8];
	ld.global.f64 	%fd70, [%rd1+32];
	mul.f64 	%fd203, %fd69, %fd70;
	st.global.f64 	[%rd1+32], %fd203;
	ld.global.f64 	%fd71, [%rd2+8];
	ld.global.f64 	%fd72, [%rd1+40];
	mul.f64 	%fd202, %fd71, %fd72;
	st.global.f64 	[%rd1+40], %fd202;
	ld.global.f64 	%fd73, [%rd2+8];
	ld.global.f64 	%fd74, [%rd1+48];
	mul.f64 	%fd201, %fd73, %fd74;
	st.global.f64 	[%rd1+48], %fd201;
	ld.global.f64 	%fd75, [%rd2+8];
	ld.global.f64 	%fd76, [%rd1+56];
	mul.f64 	%fd200, %fd75, %fd76;
	st.global.f64 	[%rd1+56], %fd200;
	ld.global.f64 	%fd77, [%rd2+16];
	ld.global.f64 	%fd78, [%rd1+64];
	mul.f64 	%fd199, %fd77, %fd78;
	st.global.f64 	[%rd1+64], %fd199;
	ld.global.f64 	%fd79, [%rd2+16];
	ld.global.f64 	%fd80, [%rd1+72];
	mul.f64 	%fd198, %fd79, %fd80;
	st.global.f64 	[%rd1+72], %fd198;
	ld.global.f64 	%fd81, [%rd2+16];
	ld.global.f64 	%fd82, [%rd1+80];
	mul.f64 	%fd197, %fd81, %fd82;
	st.global.f64 	[%rd1+80], %fd197;
	ld.global.f64 	%fd83, [%rd2+16];
	ld.global.f64 	%fd84, [%rd1+88];
	mul.f64 	%fd196, %fd83, %fd84;
	st.global.f64 	[%rd1+88], %fd196;
	ld.global.f64 	%fd85, [%rd2+24];
	ld.global.f64 	%fd86, [%rd1+96];
	mul.f64 	%fd195, %fd85, %fd86;
	st.global.f64 	[%rd1+96], %fd195;
	ld.global.f64 	%fd87, [%rd2+24];
	ld.global.f64 	%fd88, [%rd1+104];
	mul.f64 	%fd194, %fd87, %fd88;
	st.global.f64 	[%rd1+104], %fd194;
	ld.global.f64 	%fd89, [%rd2+24];
	ld.global.f64 	%fd90, [%rd1+112];
	mul.f64 	%fd193, %fd89, %fd90;
	st.global.f64 	[%rd1+112], %fd193;
	ld.global.f64 	%fd91, [%rd2+24];
	ld.global.f64 	%fd92, [%rd1+120];
	mul.f64 	%fd192, %fd91, %fd92;
	st.global.f64 	[%rd1+120], %fd192;
$L__BB2_5:
	ld.param.u64 	%rd49, [_Z27absorb_child_message_kerneliiiPKiS0_S0_PdS1_PKdS3__param_7];
	max.f64 	%fd125, %fd207, 0d0000000000000000;
	max.f64 	%fd126, %fd125, %fd206;
	max.f64 	%fd127, %fd126, %fd205;
	max.f64 	%fd128, %fd127, %fd204;
	max.f64 	%fd129, %fd128, %fd203;
	max.f64 	%fd130, %fd129, %fd202;
	max.f64 	%fd131, %fd130, %fd201;
	max.f64 	%fd132, %fd131, %fd200;
	max.f64 	%fd133, %fd132, %fd199;
	max.f64 	%fd134, %fd133, %fd198;
	max.f64 	%fd135, %fd134, %fd197;
	max.f64 	%fd136, %fd135, %fd196;
	max.f64 	%fd137, %fd136, %fd195;
	max.f64 	%fd138, %fd137, %fd194;
	max.f64 	%fd139, %fd138, %fd193;
	max.f64 	%fd208, %fd139, %fd192;
	setp.gt.f64 	%p4, %fd208, 0d0000000000000000;
	add.s32 	%r27, %r2, %r3;
	cvta.to.global.u64 	%rd30, %rd49;
	mul.wide.s32 	%rd31, %r27, 8;
	add.s64 	%rd3, %rd30, %rd31;
	@%p4 bra 	$L__BB2_7;
	ld.global.f64 	%fd211, [%rd3];
	bra.uni 	$L__BB2_15;
$L__BB2_7:
	ld.param.u64 	%rd48, [_Z27absorb_child_message_kerneliiiPKiS0_S0_PdS1_PKdS3__param_6];
	ld.param.u32 	%r57, [_Z27absorb_child_message_kerneliiiPKiS0_S0_PdS1_PKdS3__param_1];
	cvta.to.global.u64 	%rd32, %rd48;
	shl.b32 	%r29, %r2, 4;
	cvt.u64.u32 	%rd33, %r29;
	mov.u32 	%r30, %ctaid.x;
	mov.u32 	%r31, %ntid.x;
	mov.u32 	%r32, %tid.x;
	mad.lo.s32 	%r33, %r30, %r31, %r32;
	mul.lo.s32 	%r4, %r57, %r33;
	shl.b32 	%r34, %r4, 4;
	cvt.s64.s32 	%rd34, %r34;
	add.s64 	%rd35, %rd33, %rd34;
	shl.b64 	%rd36, %rd35, 3;
	add.s64 	%rd37, %rd32, %rd36;
	div.rn.f64 	%fd140, %fd207, %fd208;
	st.global.f64 	[%rd37], %fd140;
	div.rn.f64 	%fd141, %fd206, %fd208;
	st.global.f64 	[%rd37+8], %fd141;
	div.rn.f64 	%fd142, %fd205, %fd208;
	st.global.f64 	[%rd37+16], %fd142;
	div.rn.f64 	%fd143, %fd204, %fd208;
	st.global.f64 	[%rd37+24], %fd143;
	div.rn.f64 	%fd144, %fd203, %fd208;
	st.global.f64 	[%rd37+32], %fd144;
	div.rn.f64 	%fd145, %fd202, %fd208;
	st.global.f64 	[%rd37+40], %fd145;
	div.rn.f64 	%fd146, %fd201, %fd208;
	st.global.f64 	[%rd37+48], %fd146;
	div.rn.f64 	%fd147, %fd200, %fd208;
	st.global.f64 	[%rd37+56], %fd147;
	div.rn.f64 	%fd148, %fd199, %fd208;
	st.global.f64 	[%rd37+64], %fd148;
	div.rn.f64 	%fd149, %fd198, %fd208;
	st.global.f64 	[%rd37+72], %fd149;
	div.rn.f64 	%fd150, %fd197, %fd208;
	st.global.f64 	[%rd37+80], %fd150;
	div.rn.f64 	%fd151, %fd196, %fd208;
	st.global.f64 	[%rd37+88], %fd151;
	div.rn.f64 	%fd152, %fd195, %fd208;
	st.global.f64 	[%rd37+96], %fd152;
	div.rn.f64 	%fd153, %fd194, %fd208;
	st.global.f64 	[%rd37+104], %fd153;
	div.rn.f64 	%fd154, %fd193, %fd208;
	st.global.f64 	[%rd37+112], %fd154;
	div.rn.f64 	%fd155, %fd192, %fd208;
	st.global.f64 	[%rd37+120], %fd155;
	{
	.reg .b32 %temp; 
	mov.b64 	{%temp, %r62}, %fd208;
	}
	{
	.reg .b32 %temp; 
	mov.b64 	{%r63, %temp}, %fd208;
	}
	setp.gt.s32 	%p5, %r62, 1048575;
	mov.b32 	%r64, -1023;
	@%p5 bra 	$L__BB2_9;
	mul.f64 	%fd208, %fd208, 0d4350000000000000;
	{
	.reg .b32 %temp; 
	mov.b64 	{%temp, %r62}, %fd208;
	}
	{
	.reg .b32 %temp; 
	mov.b64 	{%r63, %temp}, %fd208;
	}
	mov.b32 	%r64, -1077;
$L__BB2_9:
	add.s32 	%r36, %r62, -1;
	setp.gt.u32 	%p6, %r36, 2146435070;
	@%p6 bra 	$L__BB2_13;
	shr.u32 	%r39, %r62, 20;
	add.s32 	%r65, %r64, %r39;
	and.b32  	%r40, %r62, 1048575;
	or.b32  	%r41, %r40, 1072693248;
	mov.b64 	%fd209, {%r63, %r41};
	setp.lt.u32 	%p8, %r41, 1073127583;
	@%p8 bra 	$L__BB2_12;
	{
	.reg .b32 %temp; 
	mov.b64 	{%r42, %temp}, %fd209;
	}
	{
	.reg .b32 %temp; 
	mov.b64 	{%temp, %r43}, %fd209;
	}
	add.s32 	%r44, %r43, -1048576;
	mov.b64 	%fd209, {%r42, %r44};
	add.s32 	%r65, %r65, 1;
$L__BB2_12:
	add.f64 	%fd157, %fd209, 0dBFF0000000000000;
	add.f64 	%fd158, %fd209, 0d3FF0000000000000;
	rcp.approx.ftz.f64 	%fd159, %fd158;
	neg.f64 	%fd160, %fd158;
	fma.rn.f64 	%fd161, %fd160, %fd159, 0d3FF0000000000000;
	fma.rn.f64 	%fd162, %fd161, %fd161, %fd161;
	fma.rn.f64 	%fd163, %fd162, %fd159, %fd159;
	mul.f64 	%fd164, %fd157, %fd163;
	fma.rn.f64 	%fd165, %fd157, %fd163, %fd164;
	mul.f64 	%fd166, %fd165, %fd165;
	fma.rn.f64 	%fd167, %fd166, 0d3EB1380B3AE80F1E, 0d3ED0EE258B7A8B04;
	fma.rn.f64 	%fd168, %fd167, %fd166, 0d3EF3B2669F02676F;
	fma.rn.f64 	%fd169, %fd168, %fd166, 0d3F1745CBA9AB0956;
	fma.rn.f64 	%fd170, %fd169, %fd166, 0d3F3C71C72D1B5154;
	fma.rn.f64 	%fd171, %fd170, %fd166, 0d3F624924923BE72D;
	fma.rn.f64 	%fd172, %fd171, %fd166, 0d3F8999999999A3C4;
	fma.rn.f64 	%fd173, %fd172, %fd166, 0d3FB5555555555554;
	sub.f64 	%fd174, %fd157, %fd165;
	add.f64 	%fd175, %fd174, %fd174;
	neg.f64 	%fd176, %fd165;
	fma.rn.f64 	%fd177, %fd176, %fd157, %fd175;
	mul.f64 	%fd178, %fd163, %fd177;
	mul.f64 	%fd179, %fd166, %fd173;
	fma.rn.f64 	%fd180, %fd179, %fd165, %fd178;
	xor.b32  	%r45, %r65, -2147483648;
	mov.b32 	%r46, 1127219200;
	mov.b64 	%fd181, {%r45, %r46};
	mov.b32 	%r47, -2147483648;
	mov.b64 	%fd182, {%r47, %r46};
	sub.f64 	%fd183, %fd181, %fd182;
	fma.rn.f64 	%fd184, %fd183, 0d3FE62E42FEFA39EF, %fd165;
	fma.rn.f64 	%fd185, %fd183, 0dBFE62E42FEFA39EF, %fd184;
	sub.f64 	%fd186, %fd185, %fd165;
	sub.f64 	%fd187, %fd180, %fd186;
	fma.rn.f64 	%fd188, %fd183, 0d3C7ABC9E3B39803F, %fd187;
	add.f64 	%fd210, %fd184, %fd188;
	bra.uni 	$L__BB2_14;
$L__BB2_13:
	fma.rn.f64 	%fd156, %fd208, 0d7FF0000000000000, 0d7FF0000000000000;
	{
	.reg .b32 %temp; 
	mov.b64 	{%temp, %r37}, %fd208;
	}
	and.b32  	%r38, %r37, 2147483647;
	setp.eq.s32 	%p7, %r38, 0;
	selp.f64 	%fd210, 0dFFF0000000000000, %fd156, %p7;
$L__BB2_14:
	ld.param.u64 	%rd50, [_Z27absorb_child_message_kerneliiiPKiS0_S0_PdS1_PKdS3__param_7];
	cvta.to.global.u64 	%rd38, %rd50;
	add.s32 	%r48, %r2, %r4;
	mul.wide.s32 	%rd39, %r48, 8;
	add.s64 	%rd40, %rd38, %rd39;
	ld.global.f64 	%fd189, [%rd40];
	add.f64 	%fd211, %fd210, %fd189;
	st.global.f64 	[%rd40], %fd211;
$L__BB2_15:
	ld.param.u64 	%rd52, [_Z27absorb_child_message_kerneliiiPKiS0_S0_PdS1_PKdS3__param_9];
	ld.param.u64 	%rd51, [_Z27absorb_child_message_kerneliiiPKiS0_S0_PdS1_PKdS3__param_7];
	ld.param.u32 	%r61, [_Z27absorb_child_message_kerneliiiPKiS0_S0_PdS1_PKdS3__param_2];
	ld.param.u32 	%r58, [_Z27absorb_child_message_kerneliiiPKiS0_S0_PdS1_PKdS3__param_1];
	mov.u32 	%r49, %ctaid.x;
	mov.u32 	%r50, %ntid.x;
	mov.u32 	%r51, %tid.x;
	mad.lo.s32 	%r52, %r49, %r50, %r51;
	mul.lo.s32 	%r53, %r58, %r52;
	add.s32 	%r54, %r53, %r61;
	cvta.to.global.u64 	%rd41, %rd52;
	mul.wide.s32 	%rd42, %r54, 8;
	add.s64 	%rd43, %rd41, %rd42;
	ld.global.f64 	%fd190, [%rd43];
	add.f64 	%fd191, %fd190, %fd211;
	cvta.to.global.u64 	%rd44, %rd51;
	add.s32 	%r55, %r2, %r53;
	mul.wide.s32 	%rd45, %r55, 8;
	add.s64 	%rd46, %rd44, %rd45;
	st.global.f64 	[%rd46], %fd191;
$L__BB2_16:
	ret;

}
	// .globl	_Z23downward_message_kerneliiiiPKiS0_S0_S0_S0_S0_PKdiPdS3_S3_S3_
.visible .entry _Z23downward_message_kerneliiiiPKiS0_S0_S0_S0_S0_PKdiPdS3_S3_S3_(
	.param .u32 _Z23downward_message_kerneliiiiPKiS0_S0_S0_S0_S0_PKdiPdS3_S3_S3__param_0,
	.param .u32 _Z23downward_message_kerneliiiiPKiS0_S0_S0_S0_S0_PKdiPdS3_S3_S3__param_1,
	.param .u32 _Z23downward_message_kerneliiiiPKiS0_S0_S0_S0_S0_PKdiPdS3_S3_S3__param_2,
	.param .u32 _Z23downward_message_kerneliiiiPKiS0_S0_S0_S0_S0_PKdiPdS3_S3_S3__param_3,
	.param .u64 .ptr .align 1 _Z23downward_message_kerneliiiiPKiS0_S0_S0_S0_S0_PKdiPdS3_S3_S3__param_4,
	.param .u64 .ptr .align 1 _Z23downward_message_kerneliiiiPKiS0_S0_S0_S0_S0_PKdiPdS3_S3_S3__param_5,
	.param .u64 .ptr .align 1 _Z23downward_message_kerneliiiiPKiS0_S0_S0_S0_S0_PKdiPdS3_S3_S3__param_6,
	.param .u64 .ptr .align 1 _Z23downward_message_kerneliiiiPKiS0_S0_S0_S0_S0_PKdiPdS3_S3_S3__param_7,
	.param .u64 .ptr .align 1 _Z23downward_message_kerneliiiiPKiS0_S0_S0_S0_S0_PKdiPdS3_S3_S3__param_8,
	.param .u64 .ptr .align 1 _Z23downward_message_kerneliiiiPKiS0_S0_S0_S0_S0_PKdiPdS3_S3_S3__param_9,
	.param .u64 .ptr .align 1 _Z23downward_message_kerneliiiiPKiS0_S0_S0_S0_S0_PKdiPdS3_S3_S3__param_10,
	.param .u32 _Z23downward_message_kerneliiiiPKiS0_S0_S0_S0_S0_PKdiPdS3_S3_S3__param_11,
	.param .u64 .ptr .align 1 _Z23downward_message_kerneliiiiPKiS0_S0_S0_S0_S0_PKdiPdS3_S3_S3__param_12,
	.param .u64 .ptr .align 1 _Z23downward_message_kerneliiiiPKiS0_S0_S0_S0_S0_PKdiPdS3_S3_S3__param_13,
	.param .u64 .ptr .align 1 _Z23downward_message_kerneliiiiPKiS0_S0_S0_S0_S0_PKdiPdS3_S3_S3__param_14,
	.param .u64 .ptr .align 1 _Z23downward_message_kerneliiiiPKiS0_S0_S0_S0_S0_PKdiPdS3_S3_S3__param_15
)
{
	.reg .pred 	%p<16>;
	.reg .b32 	%r<73>;
	.reg .b64 	%rd<26>;
	.reg .b64 	%fd<336>;

	ld.param.u32 	%r29, [_Z23downward_message_kerneliiiiPKiS0_S0_S0_S0_S0_PKdiPdS3_S3_S3__param_0];
	ld.param.u32 	%r25, [_Z23downward_message_kerneliiiiPKiS0_S0_S0_S0_S0_PKdiPdS3_S3_S3__param_1];
	ld.param.u32 	%r26, [_Z23downward_message_kerneliiiiPKiS0_S0_S0_S0_S0_PKdiPdS3_S3_S3__param_2];
	ld.param.u32 	%r27, [_Z23downward_message_kerneliiiiPKiS0_S0_S0_S0_S0_PKdiPdS3_S3_S3__param_3];
	ld.param.u64 	%rd4, [_Z23downward_message_kerneliiiiPKiS0_S0_S0_S0_S0_PKdiPdS3_S3_S3__param_4];
	ld.param.u64 	%rd5, [_Z23downward_message_kerneliiiiPKiS0_S0_S0_S0_S0_PKdiPdS3_S3_S3__param_5];
	ld.param.u64 	%rd8, [_Z23downward_message_kerneliiiiPKiS0_S0_S0_S0_S0_PKdiPdS3_S3_S3__param_10];
	ld.param.u32 	%r28, [_Z23downward_message_kerneliiiiPKiS0_S0_S0_S0_S0_PKdiPdS3_S3_S3__param_11];
	ld.param.u64 	%rd6, [_Z23downward_message_kerneliiiiPKiS0_S0_S0_S0_S0_PKdiPdS3_S3_S3__param_12];
	ld.param.u64 	%rd7, [_Z23downward_message_kerneliiiiPKiS0_S0_S0_S0_S0_PKdiPdS3_S3_S3__param_13];
	cvta.to.global.u64 	%rd1, %rd8;
	mov.u32 	%r30, %ctaid.x;
	mov.u32 	%r31, %ntid.x;
	mov.u32 	%r32, %tid.x;
	mad.lo.s32 	%r1, %r30, %r31, %r32;
	setp.ge.s32 	%p1, %r1, %r29;
	@%p1 bra 	$L__BB3_30;
	cvta.to.global.u64 	%rd9, %rd4;
	cvta.to.global.u64 	%rd10, %rd5;
	cvta.to.global.u64 	%rd11, %rd6;
	mul.lo.s32 	%r2, %r25, %r1;
	shl.b32 	%r33, %r2, 4;
	cvt.s64.s32 	%rd12, %r33;
	shl.b32 	%r34, %r26, 4;
	cvt.s64.s32 	%rd13, %r34;
	add.s64 	%rd14, %rd12, %rd13;
	shl.b32 	%r35, %r27, 4;
	cvt.s64.s32 	%rd15, %r35;
	add.s64 	%rd16, %rd15, %rd12;
	shl.b64 	%rd17, %rd16, 3;
	add.s64 	%rd2, %rd11, %rd17;
	shl.b64 	%rd18, %rd14, 3;
	add.s64 	%rd19, %rd11, %rd18;
	ld.global.f64 	%fd1, [%rd19];
	ld.global.f64 	%fd2, [%rd19+8];
	ld.global.f64 	%fd3, [%rd19+16];
	ld.global.f64 	%fd4, [%rd19+24];
	ld.global.f64 	%fd5, [%rd19+32];
	ld.global.f64 	%fd6, [%rd19+40];
	ld.global.f64 	%fd7, [%rd19+48];
	ld.global.f64 	%fd8, [%rd19+56];
	ld.global.f64 	%fd9, [%rd19+64];
	ld.global.f64 	%fd10, [%rd19+72];
	ld.global.f64 	%fd11, [%rd19+80];
	ld.global.f64 	%fd12, [%rd19+88];
	ld.global.f64 	%fd13, [%rd19+96];
	ld.global.f64 	%fd14, [%rd19+104];
	ld.global.f64 	%fd15, [%rd19+112];
	ld.global.f64 	%fd16, [%rd19+120];
	mul.wide.s32 	%rd20, %r27, 4;
	add.s64 	%rd21, %rd9, %rd20;
	ld.global.u32 	%r3, [%rd21];
	mul.wide.s32 	%rd22, %r26, 4;
	add.s64 	%rd23, %rd10, %rd22;
	ld.global.u32 	%r4, [%rd23];
	setp.ne.s32 	%p2, %r3, %r4;
	@%p2 bra 	$L__BB3_5;
	setp.ne.s32 	%p4, %r26, %r28;
	@%p4 bra 	$L__BB3_4;
	ld.global.f64 	%fd154, [%rd1];
	fma.rn.f64 	%fd155, %fd1, %fd154, 0d0000000000000000;
	ld.global.f64 	%fd156, [%rd1+8];
	fma.rn.f64 	%fd157, %fd5, %fd156, %fd155;
	ld.global.f64 	%fd158, [%rd1+16];
	fma.rn.f64 	%fd159, %fd9, %fd158, %fd157;
	ld.global.f64 	%fd160, [%rd1+24];
	fma.rn.f64 	%fd308, %fd13, %fd160, %fd159;
	fma.rn.f64 	%fd161, %fd2, %fd154, 0d0000000000000000;
	fma.rn.f64 	%fd162, %fd6, %fd156, %fd161;
	fma.rn.f64 	%fd163, %fd10, %fd158, %fd162;
	fma.rn.f64 	%fd307, %fd14, %fd160, %fd163;
	fma.rn.f64 	%fd164, %fd3, %fd154, 0d0000000000000000;
	fma.rn.f64 	%fd165, %fd7, %fd156, %fd164;
	fma.rn.f64 	%fd166, %fd11, %fd158, %fd165;
	fma.rn.f64 	%fd306, %fd15, %fd160, %fd166;
	fma.rn.f64 	%fd167, %fd4, %fd154, 0d0000000000000000;
	fma.rn.f64 	%fd168, %fd8, %fd156, %fd167;
	fma.rn.f64 	%fd169, %fd12, %fd158, %fd168;
	fma.rn.f64 	%fd305, %fd16, %fd160, %fd169;
	bra.uni 	$L__BB3_8;
$L__BB3_4:
	add.f64 	%fd142, %fd1, 0d0000000000000000;
	add.f64 	%fd143, %fd142, %fd5;
	add.f64 	%fd144, %fd143, %fd9;
	add.f64 	%fd308, %fd144, %fd13;
	add.f64 	%fd145, %fd2, 0d0000000000000000;
	add.f64 	%fd146, %fd145, %fd6;
	add.f64 	%fd147, %fd146, %fd10;
	add.f64 	%fd307, %fd147, %fd14;
	add.f64 	%fd148, %fd3, 0d0000000000000000;
	add.f64 	%fd149, %fd148, %fd7;
	add.f64 	%fd150, %fd149, %fd11;
	add.f64 	%fd306, %fd150, %fd15;
	add.f64 	%fd151, %fd4, 0d0000000000000000;
	add.f64 	%fd152, %fd151, %fd8;
	add.f64 	%fd153, %fd152, %fd12;
	add.f64 	%fd305, %fd153, %fd16;
	bra.uni 	$L__BB3_8;
$L__BB3_5:
	setp.ne.s32 	%p3, %r26, %r28;
	@%p3 bra 	$L__BB3_7;
	ld.global.f64 	%fd126, [%rd1];
	fma.rn.f64 	%fd127, %fd1, %fd126, 0d0000000000000000;
	fma.rn.f64 	%fd128, %fd2, %fd126, %fd127;
	fma.rn.f64 	%fd129, %fd3, %fd126, %fd128;
	fma.rn.f64 	%fd308, %fd4, %fd126, %fd129;
	ld.global.f64 	%fd130, [%rd1+8];
	fma.rn.f64 	%fd131, %fd5, %fd130, 0d0000000000000000;
	fma.rn.f64 	%fd132, %fd6, %fd130, %fd131;
	fma.rn.f64 	%fd133, %fd7, %fd130, %fd132;
	fma.rn.f64 	%fd307, %fd8, %fd130, %fd133;
	ld.global.f64 	%fd134, [%rd1+16];
	fma.rn.f64 	%fd135, %fd9, %fd134, 0d0000000000000000;
	fma.rn.f64 	%fd136, %fd10, %fd134, %fd135;
	fma.rn.f64 	%fd137, %fd11, %fd134, %fd136;
	fma.rn.f64 	%fd306, %fd12, %fd134, %fd137;
	ld.global.f64 	%fd138, [%rd1+24];
	fma.rn.f64 	%fd139, %fd13, %fd138, 0d0000000000000000;
	fma.rn.f64 	%fd140, %fd14, %fd138, %fd139;
	fma.rn.f64 	%fd141, %fd15, %fd138, %fd140;
	fma.rn.f64 	%fd305, %fd16, %fd138, %fd141;
	bra.uni 	$L__BB3_8;
$L__BB3_7:
	add.f64 	%fd114, %fd1, 0d0000000000000000;
	add.f64 	%fd115, %fd114, %fd2;
	add.f64 	%fd116, %fd115, %fd3;
	add.f64 	%fd308, %fd116, %fd4;
	add.f64 	%fd117, %fd5, 0d0000000000000000;
	add.f64 	%fd118, %fd117, %fd6;
	add.f64 	%fd119, %fd118, %fd7;
	add.f64 	%fd307, %fd119, %fd8;
	add.f64 	%fd120, %fd9, 0d0000000000000000;
	add.f64 	%fd121, %fd120, %fd10;
	add.f64 	%fd122, %fd121, %fd11;
	add.f64 	%fd306, %fd122, %fd12;
	add.f64 	%fd123, %fd13, 0d0000000000000000;
	add.f64 	%fd124, %fd123, %fd14;
	add.f64 	%fd125, %fd124, %fd15;
	add.f64 	%fd305, %fd125, %fd16;
$L__BB3_8:
	add.f64 	%fd171, %fd308, 0d0000000000000000;
	add.f64 	%fd172, %fd171, %fd307;
	add.f64 	%fd173, %fd172, %fd306;
	add.f64 	%fd37, %fd173, %fd305;
	setp.leu.f64 	%p5, %fd37, 0d0000000000000000;
	mov.f64 	%fd315, 0d0000000000000000;
	@%p5 bra 	$L__BB3_16;
	{
	.reg .b32 %temp; 
	mov.b64 	{%temp, %r65}, %fd37;
	}
	{
	.reg .b32 %temp; 
	mov.b64 	{%r66, %temp}, %fd37;
	}
	setp.gt.s32 	%p6, %r65, 1048575;
	mov.b32 	%r67, -1023;
	mov.f64 	%fd309, %fd37;
	@%p6 bra 	$L__BB3_11;
	mul.f64 	%fd309, %fd37, 0d4350000000000000;
	{
	.reg .b32 %temp; 
	mov.b64 	{%temp, %r65}, %fd309;
	}
	{
	.reg .b32 %temp; 
	mov.b64 	{%r66, %temp}, %fd309;
	}
	mov.b32 	%r67, -1077;
$L__BB3_11:
	div.rn.f64 	%fd308, %fd308, %fd37;
	div.rn.f64 	%fd307, %fd307, %fd37;
	div.rn.f64 	%fd306, %fd306, %fd37;
	div.rn.f64 	%fd305, %fd305, %fd37;
	add.s32 	%r38, %r65, -1;
	setp.gt.u32 	%p7, %r38, 2146435070;
	@%p7 bra 	$L__BB3_15;
	shr.u32 	%r41, %r65, 20;
	add.s32 	%r68, %r67, %r41;
	and.b32  	%r42, %r65, 1048575;
	or.b32  	%r43, %r42, 1072693248;
	mov.b64 	%fd310, {%r66, %r43};
	setp.lt.u32 	%p9, %r43, 1073127583;
	@%p9 bra 	$L__BB3_14;
	{
	.reg .b32 %temp; 
	mov.b64 	{%r44, %temp}, %fd310;
	}
	{
	.reg .b32 %temp; 
	mov.b64 	{%temp, %r45}, %fd310;
	}
	add.s32 	%r46, %r45, -1048576;
	mov.b64 	%fd310, {%r44, %r46};
	add.s32 	%r68, %r68, 1;
$L__BB3_14:
	add.f64 	%fd175, %fd310, 0dBFF0000000000000;
	add.f64 	%fd176, %fd310, 0d3FF0000000000000;
	rcp.approx.ftz.f64 	%fd177, %fd176;
	neg.f64 	%fd178, %fd176;
	fma.rn.f64 	%fd179, %fd178, %fd177, 0d3FF0000000000000;
	fma.rn.f64 	%fd180, %fd179, %fd179, %fd179;
	fma.rn.f64 	%fd181, %fd180, %fd177, %fd177;
	mul.f64 	%fd182, %fd175, %fd181;
	fma.rn.f64 	%fd183, %fd175, %fd181, %fd182;
	mul.f64 	%fd184, %fd183, %fd183;
	fma.rn.f64 	%fd185, %fd184, 0d3EB1380B3AE80F1E, 0d3ED0EE258B7A8B04;
	fma.rn.f64 	%fd186, %fd185, %fd184, 0d3EF3B2669F02676F;
	fma.rn.f64 	%fd187, %fd186, %fd184, 0d3F1745CBA9AB0956;
	fma.rn.f64 	%fd188, %fd187, %fd184, 0d3F3C71C72D1B5154;
	fma.rn.f64 	%fd189, %fd188, %fd184, 0d3F624924923BE72D;
	fma.rn.f64 	%fd190, %fd189, %fd184, 0d3F8999999999A3C4;
	fma.rn.f64 	%fd191, %fd190, %fd184, 0d3FB5555555555554;
	sub.f64 	%fd192, %fd175, %fd183;
	add.f64 	%fd193, %fd192, %fd192;
	neg.f64 	%fd194, %fd183;
	fma.rn.f64 	%fd195, %fd194, %fd175, %fd193;
	mul.f64 	%fd196, %fd181, %fd195;
	mul.f64 	%fd197, %fd184, %fd191;
	fma.rn.f64 	%fd198, %fd197, %fd183, %fd196;
	xor.b32  	%r47, %r68, -2147483648;
	mov.b32 	%r48, 1127219200;
	mov.b64 	%fd199, {%r47, %r48};
	mov.b32 	%r49, -2147483648;
	mov.b64 	%fd200, {%r49, %r48};
	sub.f64 	%fd201, %fd199, %fd200;
	fma.rn.f64 	%fd202, %fd201, 0d3FE62E42FEFA39EF, %fd183;
	fma.rn.f64 	%fd203, %fd201, 0dBFE62E42FEFA39EF, %fd202;
	sub.f64 	%fd204, %fd203, %fd183;
	sub.f64 	%fd205, %fd198, %fd204;
	fma.rn.f64 	%fd206, %fd201, 0d3C7ABC9E3B39803F, %fd205;
	add.f64 	%fd315, %fd202, %fd206;
	bra.uni 	$L__BB3_16;
$L__BB3_15:
	fma.rn.f64 	%fd174, %fd309, 0d7FF0000000000000, 0d7FF0000000000000;
	{
	.reg .b32 %temp; 
	mov.b64 	{%temp, %r39}, %fd309;
	}
	and.b32  	%r40, %r39, 2147483647;
	setp.eq.s32 	%p8, %r40, 0;
	selp.f64 	%fd315, 0dFFF0000000000000, %fd174, %p8;
$L__BB3_16:
	setp.ne.s32 	%p10, %r3, %r4;
	@%p10 bra 	$L__BB3_18;
	ld.global.f64 	%fd223, [%rd2];
	mul.f64 	%fd331, %fd308, %fd223;
	st.global.f64 	[%rd2], %fd331;
	ld.global.f64 	%fd224, [%rd2+8];
	mul.f64 	%fd330, %fd308, %fd224;
	st.global.f64 	[%rd2+8], %fd330;
	ld.global.f64 	%fd225, [%rd2+16];
	mul.f64 	%fd329, %fd308, %fd225;
	st.global.f64 	[%rd2+16], %fd329;
	ld.global.f64 	%fd226, [%rd2+24];
	mul.f64 	%fd328, %fd308, %fd226;
	st.global.f64 	[%rd2+24], %fd328;
	ld.global.f64 	%fd227, [%rd2+32];
	mul.f64 	%fd327, %fd307, %fd227;
	st.global.f64 	[%rd2+32], %fd327;
	ld.global.f64 	%fd228, [%rd2+40];
	mul.f64 	%fd326, %fd307, %fd228;
	st.global.f64 	[%rd2+40], %fd326;
	ld.global.f64 	%fd229, [%rd2+48];
	mul.f64 	%fd325, %fd307, %fd229;
	st.global.f64 	[%rd2+48], %fd325;
	ld.global.f64 	%fd230, [%rd2+56];
	mul.f64 	%fd324, %fd307, %fd230;
	st.global.f64 	[%rd2+56], %fd324;
	ld.global.f64 	%fd231, [%rd2+64];
	mul.f64 	%fd323, %fd306, %fd231;
	st.global.f64 	[%rd2+64], %fd323;
	ld.global.f64 	%fd232, [%rd2+72];
	mul.f64 	%fd322, %fd306, %fd232;
	st.global.f64 	[%rd2+72], %fd322;
	ld.global.f64 	%fd233, [%rd2+80];
	mul.f64 	%fd321, %fd306, %fd233;
	st.global.f64 	[%rd2+80], %fd321;
	ld.global.f64 	%fd234, [%rd2+88];
	mul.f64 	%fd320, %fd306, %fd234;
	st.global.f64 	[%rd2+88], %fd320;
	ld.global.f64 	%fd235, [%rd2+96];
	mul.f64 	%fd319, %fd305, %fd235;
	st.global.f64 	[%rd2+96], %fd319;
	ld.global.f64 	%fd236, [%rd2+104];
	mul.f64 	%fd318, %fd305, %fd236;
	st.global.f64 	[%rd2+104], %fd318;
	ld.global.f64 	%fd237, [%rd2+112];
	mul.f64 	%fd317, %fd305, %fd237;
	st.global.f64 	[%rd2+112], %fd317;
	ld.global.f64 	%fd238, [%rd2+120];
	mul.f64 	%fd316, %fd305, %fd238;
	st.global.f64 	[%rd2+120], %fd316;
	bra.uni 	$L__BB3_19;
$L__BB3_18:
	ld.global.f64 	%fd207, [%rd2];
	mul.f64 	%fd331, %fd308, %fd207;
	st.global.f64 	[%rd2], %fd331;
	ld.global.f64 	%fd208, [%rd2+8];
	mul.f64 	%fd330, %fd308, %fd208;
	st.global.f64 	[%rd2+8], %fd330;
	ld.global.f64 	%fd209, [%rd2+16];
	mul.f64 	%fd329, %fd308, %fd209;
	st.global.f64 	[%rd2+16], %fd329;
	ld.global.f64 	%fd210, [%rd2+24];
	mul.f64 	%fd328, %fd308, %fd210;
	st.global.f64 	[%rd2+24], %fd328;
	ld.global.f64 	%fd211, [%rd2+32];
	mul.f64 	%fd327, %fd307, %fd211;
	st.global.f64 	[%rd2+32], %fd327;
	ld.global.f64 	%fd212, [%rd2+40];
	mul.f64 	%fd326, %fd307, %fd212;
	st.global.f64 	[%rd2+40], %fd326;
	ld.global.f64 	%fd213, [%rd2+48];
	mul.f64 	%fd325, %fd307, %fd213;
	st.global.f64 	[%rd2+48], %fd325;
	ld.global.f64 	%fd214, [%rd2+56];
	mul.f64 	%fd324, %fd307, %fd214;
	st.global.f64 	[%rd2+56], %fd324;
	ld.global.f64 	%fd215, [%rd2+64];
	mul.f64 	%fd323, %fd306, %fd215;
	st.global.f64 	[%rd2+64], %fd323;
	ld.global.f64 	%fd216, [%rd2+72];
	mul.f64 	%fd322, %fd306, %fd216;
	st.global.f64 	[%rd2+72], %fd322;
	ld.global.f64 	%fd217, [%rd2+80];
	mul.f64 	%fd321, %fd306, %fd217;
	st.global.f64 	[%rd2+80], %fd321;
	ld.global.f64 	%fd218, [%rd2+88];
	mul.f64 	%fd320, %fd306, %fd218;
	st.global.f64 	[%rd2+88], %fd320;
	ld.global.f64 	%fd219, [%rd2+96];
	mul.f64 	%fd319, %fd305, %fd219;
	st.global.f64 	[%rd2+96], %fd319;
	ld.global.f64 	%fd220, [%rd2+104];
	mul.f64 	%fd318, %fd305, %fd220;
	st.global.f64 	[%rd2+104], %fd318;
	ld.global.f64 	%fd221, [%rd2+112];
	mul.f64 	%fd317, %fd305, %fd221;
	st.global.f64 	[%rd2+112], %fd317;
	ld.global.f64 	%fd222, [%rd2+120];
	mul.f64 	%fd316, %fd305, %fd222;
	st.global.f64 	[%rd2+120], %fd316;
$L__BB3_19:
	max.f64 	%fd239, %fd331, 0d0000000000000000;
	max.f64 	%fd240, %fd239, %fd330;
	max.f64 	%fd241, %fd240, %fd329;
	max.f64 	%fd242, %fd241, %fd328;
	max.f64 	%fd243, %fd242, %fd327;
	max.f64 	%fd244, %fd243, %fd326;
	max.f64 	%fd245, %fd244, %fd325;
	max.f64 	%fd246, %fd245, %fd324;
	max.f64 	%fd247, %fd246, %fd323;
	max.f64 	%fd248, %fd247, %fd322;
	max.f64 	%fd249, %fd248, %fd321;
	max.f64 	%fd250, %fd249, %fd320;
	max.f64 	%fd251, %fd250, %fd319;
	max.f64 	%fd252, %fd251, %fd318;
	max.f64 	%fd253, %fd252, %fd317;
	max.f64 	%fd332, %fd253, %fd316;
	setp.gt.f64 	%p11, %fd332, 0d0000000000000000;
	add.s32 	%r50, %r27, %r2;
	cvta.to.global.u64 	%rd24, %rd7;
	mul.wide.s32 	%rd25, %r50, 8;
	add.s64 	%rd3, %rd24, %rd25;
	@%p11 bra 	$L__BB3_21;
	ld.global.f64 	%fd335, [%rd3];
	bra.uni 	$L__BB3_29;
$L__BB3_21:
	div.rn.f64 	%fd254, %fd331, %fd332;
	st.global.f64 	[%rd2], %fd254;
	div.rn.f64 	%fd255, %fd330, %fd332;
	st.global.f64 	[%rd2+8], %fd255;
	div.rn.f64 	%fd256, %fd329, %fd332;
	st.global.f64 	[%rd2+16], %fd256;
	div.rn.f64 	%fd257, %fd328, %fd332;
	st.global.f64 	[%rd2+24], %fd257;
	div.rn.f64 	%fd258, %fd327, %fd332;
	st.global.f64 	[%rd2+32], %fd258;
	div.rn.f64 	%fd259, %fd326, %fd332;
	st.global.f64 	[%rd2+40], %fd259;
	div.rn.f64 	%fd260, %fd325, %fd332;
	st.global.f64 	[%rd2+48], %fd260;
	div.rn.f64 	%fd261, %fd324, %fd332;
	st.global.f64 	[%rd2+56], %fd261;
	div.rn.f64 	%fd262, %fd323, %fd332;
	st.global.f64 	[%rd2+64], %fd262;
	div.rn.f64 	%fd263, %fd322, %fd332;
	st.global.f64 	[%rd2+72], %fd263;
	div.rn.f64 	%fd264, %fd321, %fd332;
	st.global.f64 	[%rd2+80], %fd264;
	div.rn.f64 	%fd265, %fd320, %fd332;
	st.global.f64 	[%rd2+88], %fd265;
	div.rn.f64 	%fd266, %fd319, %fd332;
	st.global.f64 	[%rd2+96], %fd266;
	div.rn.f64 	%fd267, %fd318, %fd332;
	st.global.f64 	[%rd2+104], %fd267;
	div.rn.f64 	%fd268, %fd317, %fd332;
	st.global.f64 	[%rd2+112], %fd268;
	div.rn.f64 	%fd269, %fd316, %fd332;
	st.global.f64 	[%rd2+120], %fd269;
	{
	.reg .b32 %temp; 
	mov.b64 	{%temp, %r69}, %fd332;
	}
	{
	.reg .b32 %temp; 
	mov.b64 	{%r70, %temp}, %fd332;
	}
	setp.gt.s32 	%p12, %r69, 1048575;
	mov.b32 	%r71, -1023;
	@%p12 bra 	$L__BB3_23;
	mul.f64 	%fd332, %fd332, 0d4350000000000000;
	{
	.reg .b32 %temp; 
	mov.b64 	{%temp, %r69}, %fd332;
	}
	{
	.reg .b32 %temp; 
	mov.b64 	{%r70, %temp}, %fd332;
	}
	mov.b32 	%r71, -1077;
$L__BB3_23:
	add.s32 	%r53, %r69, -1;
	setp.gt.u32 	%p13, %r53, 2146435070;
	@%p13 bra 	$L__BB3_27;
	shr.u32 	%r56, %r69, 20;
	add.s32 	%r72, %r71, %r56;
	and.b32  	%r57, %r69, 1048575;
	or.b32  	%r58, %r57, 1072693248;
	mov.b64 	%fd333, {%r70, %r58};
	setp.lt.u32 	%p15, %r58, 1073127583;
	@%p15 bra 	$L__BB3_26;
	{
	.reg .b32 %temp; 
	mov.b64 	{%r59, %temp}, %fd333;
	}
	{
	.reg .b32 %temp; 
	mov.b64 	{%temp, %r60}, %fd333;
	}
	add.s32 	%r61, %r60, -1048576;
	mov.b64 	%fd333, {%r59, %r61};
	add.s32 	%r72, %r72, 1;
$L__BB3_26:
	add.f64 	%fd271, %fd333, 0dBFF0000000000000;
	add.f64 	%fd272, %fd333, 0d3FF0000000000000;
	rcp.approx.ftz.f64 	%fd273, %fd272;
	neg.f64 	%fd274, %fd272;
	fma.rn.f64 	%fd275, %fd274, %fd273, 0d3FF0000000000000;
	fma.rn.f64 	%fd276, %fd275, %fd275, %fd275;
	fma.rn.f64 	%fd277, %fd276, %fd273, %fd273;
	mul.f64 	%fd278, %fd271, %fd277;
	fma.rn.f64 	%fd279, %fd271, %fd277, %fd278;
	mul.f64 	%fd280, %fd279, %fd279;
	fma.rn.f64 	%fd281, %fd280, 0d3EB1380B3AE80F1E, 0d3ED0EE258B7A8B04;
	fma.rn.f64 	%fd282, %fd281, %fd280, 0d3EF3B2669F02676F;
	fma.rn.f64 	%fd283, %fd282, %fd280, 0d3F1745CBA9AB0956;
	fma.rn.f64 	%fd284, %fd283, %fd280, 0d3F3C71C72D1B5154;
	fma.rn.f64 	%fd285, %fd284, %fd280, 0d3F624924923BE72D;
	fma.rn.f64 	%fd286, %fd285, %fd280, 0d3F8999999999A3C4;
	fma.rn.f64 	%fd287, %fd286, %fd280, 0d3FB5555555555554;
	sub.f64 	%fd288, %fd271, %fd279;
	add.f64 	%fd289, %fd288, %fd288;
	neg.f64 	%fd290, %fd279;
	fma.rn.f64 	%fd291, %fd290, %fd271, %fd289;
	mul.f64 	%fd292, %fd277, %fd291;
	mul.f64 	%fd293, %fd280, %fd287;
	fma.rn.f64 	%fd294, %fd293, %fd279, %fd292;
	xor.b32  	%r62, %r72, -2147483648;
	mov.b32 	%r63, 1127219200;
	mov.b64 	%fd295, {%r62, %r63};
	mov.b32 	%r64, -2147483648;
	mov.b64 	%fd296, {%r64, %r63};
	sub.f64 	%fd297, %fd295, %fd296;
	fma.rn.f64 	%fd298, %fd297, 0d3FE62E42FEFA39EF, %fd279;
	fma.rn.f64 	%fd299, %fd297, 0dBFE62E42FEFA39EF, %fd298;
	sub.f64 	%fd300, %fd299, %fd279;
	sub.f64 	%fd301, %fd294, %fd300;
	fma.rn.f64 	%fd302, %fd297, 0d3C7ABC9E3B39803F, %fd301;
	add.f64 	%fd334, %fd298, %fd302;
	bra.uni 	$L__BB3_28;
$L__BB3_27:
	fma.rn.f64 	%fd270, %fd332, 0d7FF0000000000000, 0d7FF0000000000000;
	{
	.reg .b32 %temp; 
	mov.b64 	{%temp, %r54}, %fd332;
	}
	and.b32  	%r55, %r54, 2147483647;
	setp.eq.s32 	%p14, %r55, 0;
	selp.f64 	%fd334, 0dFFF0000000000000, %fd270, %p14;
$L__BB3_28:
	ld.global.f64 	%fd303, [%rd3];
	add.f64 	%fd335, %fd334, %fd303;
	st.global.f64 	[%rd3], %fd335;
$L__BB3_29:
	add.f64 	%fd304, %fd315, %fd335;
	st.global.f64 	[%rd3], %fd304;
$L__BB3_30:
	ret;

}
	// .globl	_Z24compute_clique_ll_kerneliiPKiS0_iiPKdS2_S2_S2_Pd
.visible .entry _Z24compute_clique_ll_kerneliiPKiS0_iiPKdS2_S2_S2_Pd(
	.param .u32 _Z24compute_clique_ll_kerneliiPKiS0_iiPKdS2_S2_S2_Pd_param_0,
	.param .u32 _Z24compute_clique_ll_kerneliiPKiS0_iiPKdS2_S2_S2_Pd_param_1,
	.param .u64 .ptr .align 1 _Z24compute_clique_ll_kerneliiPKiS0_iiPKdS2_S2_S2_Pd_param_2,
	.param .u64 .ptr .align 1 _Z24compute_clique_ll_kerneliiPKiS0_iiPKdS2_S2_S2_Pd_param_3,
	.param .u32 _Z24compute_clique_ll_kerneliiPKiS0_iiPKdS2_S2_S2_Pd_param_4,
	.param .u32 _Z24compute_clique_ll_kerneliiPKiS0_iiPKdS2_S2_S2_Pd_param_5,
	.param .u64 .ptr .align 1 _Z24compute_clique_ll_kerneliiPKiS0_iiPKdS2_S2_S2_Pd_param_6,
	.param .u64 .ptr .align 1 _Z24compute_clique_ll_kerneliiPKiS0_iiPKdS2_S2_S2_Pd_param_7,
	.param .u64 .ptr .align 1 _Z24compute_clique_ll_kerneliiPKiS0_iiPKdS2_S2_S2_Pd_param_8,
	.param .u64 .ptr .align 1 _Z24compute_clique_ll_kerneliiPKiS0_iiPKdS2_S2_S2_Pd_param_9,
	.param .u64 .ptr .align 1 _Z24compute_clique_ll_kerneliiPKiS0_iiPKdS2_S2_S2_Pd_param_10
)
{
	.reg .pred 	%p<12>;
	.reg .b32 	%r<51>;
	.reg .b64 	%rd<36>;
	.reg .b64 	%fd<212>;

	ld.param.u32 	%r15, [_Z24compute_clique_ll_kerneliiPKiS0_iiPKdS2_S2_S2_Pd_param_0];
	ld.param.u32 	%r16, [_Z24compute_clique_ll_kerneliiPKiS0_iiPKdS2_S2_S2_Pd_param_1];
	ld.param.u64 	%rd11, [_Z24compute_clique_ll_kerneliiPKiS0_iiPKdS2_S2_S2_Pd_param_2];
	ld.param.u32 	%r17, [_Z24compute_clique_ll_kerneliiPKiS0_iiPKdS2_S2_S2_Pd_param_4];
	ld.param.u32 	%r18, [_Z24compute_clique_ll_kerneliiPKiS0_iiPKdS2_S2_S2_Pd_param_5];
	ld.param.u64 	%rd12, [_Z24compute_clique_ll_kerneliiPKiS0_iiPKdS2_S2_S2_Pd_param_6];
	ld.param.u64 	%rd13, [_Z24compute_clique_ll_kerneliiPKiS0_iiPKdS2_S2_S2_Pd_param_7];
	ld.param.u64 	%rd8, [_Z24compute_clique_ll_kerneliiPKiS0_iiPKdS2_S2_S2_Pd_param_8];
	ld.param.u64 	%rd9, [_Z24compute_clique_ll_kerneliiPKiS0_iiPKdS2_S2_S2_Pd_param_9];
	ld.param.u64 	%rd10, [_Z24compute_clique_ll_kerneliiPKiS0_iiPKdS2_S2_S2_Pd_param_10];
	cvta.to.global.u64 	%rd1, %rd12;
	cvta.to.global.u64 	%rd2, %rd13;
	cvta.to.global.u64 	%rd3, %rd11;
	mov.u32 	%r19, %ctaid.x;
	mov.u32 	%r20, %ntid.x;
	mov.u32 	%r21, %tid.x;
	mad.lo.s32 	%r1, %r19, %r20, %r21;
	mul.lo.s32 	%r22, %r16, %r15;
	setp.ge.s32 	%p1, %r1, %r22;
	@%p1 bra 	$L__BB4_17;
	ld.param.u64 	%rd35, [_Z24compute_clique_ll_kerneliiPKiS0_iiPKdS2_S2_S2_Pd_param_3];
	cvta.to.global.u64 	%rd14, %rd8;
	cvta.to.global.u64 	%rd15, %rd9;
	cvta.to.global.u64 	%rd16, %rd35;
	div.s32 	%r2, %r1, %r15;
	mul.lo.s32 	%r23, %r2, %r15;
	sub.s32 	%r3, %r1, %r23;
	mul.lo.s32 	%r24, %r3, %r16;
	shl.b32 	%r25, %r24, 4;
	cvt.s64.s32 	%rd4, %r25;
	add.s32 	%r26, %r24, %r2;
	mul.wide.s32 	%rd17, %r26, 8;
	add.s64 	%rd18, %rd14, %rd17;
	ld.global.f64 	%fd1, [%rd18];
	mul.wide.s32 	%rd19, %r3, 8;
	add.s64 	%rd20, %rd15, %rd19;
	ld.global.f64 	%fd2, [%rd20];
	mul.wide.s32 	%rd21, %r2, 4;
	add.s64 	%rd22, %rd3, %rd21;
	ld.global.u32 	%r4, [%rd22];
	add.s64 	%rd23, %rd16, %rd21;
	ld.global.u32 	%r27, [%rd23];
	setp.ne.s32 	%p2, %r4, %r17;
	setp.ne.s32 	%p3, %r27, %r17;
	and.pred  	%p4, %p2, %p3;
	@%p4 bra 	$L__BB4_5;
	shl.b32 	%r31, %r2, 4;
	cvt.s64.s32 	%rd29, %r31;
	add.s64 	%rd30, %rd4, %rd29;
	shl.b64 	%rd31, %rd30, 3;
	add.s64 	%rd5, %rd2, %rd31;
	setp.ne.s32 	%p6, %r4, %r17;
	@%p6 bra 	$L__BB4_4;
	ld.global.f64 	%fd130, [%rd5];
	add.f64 	%fd131, %fd130, 0d0000000000000000;
	ld.global.f64 	%fd132, [%rd5+8];
	add.f64 	%fd133, %fd131, %fd132;
	ld.global.f64 	%fd134, [%rd5+16];
	add.f64 	%fd135, %fd133, %fd134;
	ld.global.f64 	%fd136, [%rd5+24];
	add.f64 	%fd137, %fd135, %fd136;
	ld.global.f64 	%fd138, [%rd5+32];
	add.f64 	%fd139, %fd138, 0d0000000000000000;
	ld.global.f64 	%fd140, [%rd5+40];
	add.f64 	%fd141, %fd139, %fd140;
	ld.global.f64 	%fd142, [%rd5+48];
	add.f64 	%fd143, %fd141, %fd142;
	ld.global.f64 	%fd144, [%rd5+56];
	add.f64 	%fd145, %fd143, %fd144;
	ld.global.f64 	%fd146, [%rd5+64];
	add.f64 	%fd147, %fd146, 0d0000000000000000;
	ld.global.f64 	%fd148, [%rd5+72];
	add.f64 	%fd149, %fd147, %fd148;
	ld.global.f64 	%fd150, [%rd5+80];
	add.f64 	%fd151, %fd149, %fd150;
	ld.global.f64 	%fd152, [%rd5+88];
	add.f64 	%fd153, %fd151, %fd152;
	ld.global.f64 	%fd154, [%rd5+96];
	add.f64 	%fd155, %fd154, 0d0000000000000000;
	ld.global.f64 	%fd156, [%rd5+104];
	add.f64 	%fd157, %fd155, %fd156;
	ld.global.f64 	%fd158, [%rd5+112];
	add.f64 	%fd159, %fd157, %fd158;
	ld.global.f64 	%fd160, [%rd5+120];
	add.f64 	%fd161, %fd159, %fd160;
	ld.global.f64 	%fd162, [%rd1];
	fma.rn.f64 	%fd163, %fd162, %fd137, 0d0000000000000000;
	ld.global.f64 	%fd164, [%rd1+8];
	fma.rn.f64 	%fd165, %fd164, %fd145, %fd163;
	ld.global.f64 	%fd166, [%rd1+16];
	fma.rn.f64 	%fd167, %fd166, %fd153, %fd165;
	ld.global.f64 	%fd168, [%rd1+24];
	fma.rn.f64 	%fd208, %fd168, %fd161, %fd167;
	bra.uni 	$L__BB4_9;
$L__BB4_4:
	ld.global.f64 	%fd91, [%rd5];
	add.f64 	%fd92, %fd91, 0d0000000000000000;
	ld.global.f64 	%fd93, [%rd5+32];
	add.f64 	%fd94, %fd92, %fd93;
	ld.global.f64 	%fd95, [%rd5+64];
	add.f64 	%fd96, %fd94, %fd95;
	ld.global.f64 	%fd97, [%rd5+96];
	add.f64 	%fd98, %fd96, %fd97;
	ld.global.f64 	%fd99, [%rd5+8];
	add.f64 	%fd100, %fd99, 0d0000000000000000;
	ld.global.f64 	%fd101, [%rd5+40];
	add.f64 	%fd102, %fd100, %fd101;
	ld.global.f64 	%fd103, [%rd5+72];
	add.f64 	%fd104, %fd102, %fd103;
	ld.global.f64 	%fd105, [%rd5+104];
	add.f64 	%fd106, %fd104, %fd105;
	ld.global.f64 	%fd107, [%rd5+16];
	add.f64 	%fd108, %fd107, 0d0000000000000000;
	ld.global.f64 	%fd109, [%rd5+48];
	add.f64 	%fd110, %fd108, %fd109;
	ld.global.f64 	%fd111, [%rd5+80];
	add.f64 	%fd112, %fd110, %fd111;
	ld.global.f64 	%fd113, [%rd5+112];
	add.f64 	%fd114, %fd112, %fd113;
	ld.global.f64 	%fd115, [%rd5+24];
	add.f64 	%fd116, %fd115, 0d0000000000000000;
	ld.global.f64 	%fd117, [%rd5+56];
	add.f64 	%fd118, %fd116, %fd117;
	ld.global.f64 	%fd119, [%rd5+88];
	add.f64 	%fd120, %fd118, %fd119;
	ld.global.f64 	%fd121, [%rd5+120];
	add.f64 	%fd122, %fd120, %fd121;
	ld.global.f64 	%fd123, [%rd1];
	fma.rn.f64 	%fd124, %fd123, %fd98, 0d0000000000000000;
	ld.global.f64 	%fd125, [%rd1+8];
	fma.rn.f64 	%fd126, %fd125, %fd106, %fd124;
	ld.global.f64 	%fd127, [%rd1+16];
	fma.rn.f64 	%fd128, %fd127, %fd114, %fd126;
	ld.global.f64 	%fd129, [%rd1+24];
	fma.rn.f64 	%fd208, %fd129, %fd122, %fd128;
	bra.uni 	$L__BB4_9;
$L__BB4_5:
	shl.b32 	%r29, %r18, 4;
	cvt.s64.s32 	%rd24, %r29;
	add.s64 	%rd25, %rd4, %rd24;
	shl.b64 	%rd26, %rd25, 3;
	add.s64 	%rd6, %rd2, %rd26;
	mul.wide.s32 	%rd27, %r18, 4;
	add.s64 	%rd28, %rd3, %rd27;
	ld.global.u32 	%r30, [%rd28];
	setp.ne.s32 	%p5, %r30, %r17;
	@%p5 bra 	$L__BB4_7;
	ld.global.f64 	%fd56, [%rd6];
	add.f64 	%fd57, %fd56, 0d0000000000000000;
	ld.global.f64 	%fd58, [%rd6+8];
	add.f64 	%fd59, %fd57, %fd58;
	ld.global.f64 	%fd60, [%rd6+16];
	add.f64 	%fd61, %fd59, %fd60;
	ld.global.f64 	%fd62, [%rd6+24];
	add.f64 	%fd207, %fd61, %fd62;
	ld.global.f64 	%fd63, [%rd6+32];
	add.f64 	%fd64, %fd63, 0d0000000000000000;
	ld.global.f64 	%fd65, [%rd6+40];
	add.f64 	%fd66, %fd64, %fd65;
	ld.global.f64 	%fd67, [%rd6+48];
	add.f64 	%fd68, %fd66, %fd67;
	ld.global.f64 	%fd69, [%rd6+56];
	add.f64 	%fd206, %fd68, %fd69;
	ld.global.f64 	%fd70, [%rd6+64];
	add.f64 	%fd71, %fd70, 0d0000000000000000;
	ld.global.f64 	%fd72, [%rd6+72];
	add.f64 	%fd73, %fd71, %fd72;
	ld.global.f64 	%fd74, [%rd6+80];
	add.f64 	%fd75, %fd73, %fd74;
	ld.global.f64 	%fd76, [%rd6+88];
	add.f64 	%fd205, %fd75, %fd76;
	ld.global.f64 	%fd77, [%rd6+96];
	add.f64 	%fd78, %fd77, 0d0000000000000000;
	ld.global.f64 	%fd79, [%rd6+104];
	add.f64 	%fd80, %fd78, %fd79;
	ld.global.f64 	%fd81, [%rd6+112];
	add.f64 	%fd82, %fd80, %fd81;
	ld.global.f64 	%fd83, [%rd6+120];
	add.f64 	%fd204, %fd82, %fd83;
	bra.uni 	$L__BB4_8;
$L__BB4_7:
	ld.global.f64 	%fd28, [%rd6];
	add.f64 	%fd29, %fd28, 0d0000000000000000;
	ld.global.f64 	%fd30, [%rd6+32];
	add.f64 	%fd31, %fd29, %fd30;
	ld.global.f64 	%fd32, [%rd6+64];
	add.f64 	%fd33, %fd31, %fd32;
	ld.global.f64 	%fd34, [%rd6+96];
	add.f64 	%fd207, %fd33, %fd34;
	ld.global.f64 	%fd35, [%rd6+8];
	add.f64 	%fd36, %fd35, 0d0000000000000000;
	ld.global.f64 	%fd37, [%rd6+40];
	add.f64 	%fd38, %fd36, %fd37;
	ld.global.f64 	%fd39, [%rd6+72];
	add.f64 	%fd40, %fd38, %fd39;
	ld.global.f64 	%fd41, [%rd6+104];
	add.f64 	%fd206, %fd40, %fd41;
	ld.global.f64 	%fd42, [%rd6+16];
	add.f64 	%fd43, %fd42, 0d0000000000000000;
	ld.global.f64 	%fd44, [%rd6+48];
	add.f64 	%fd45, %fd43, %fd44;
	ld.global.f64 	%fd46, [%rd6+80];
	add.f64 	%fd47, %fd45, %fd46;
	ld.global.f64 	%fd48, [%rd6+112];
	add.f64 	%fd205, %fd47, %fd48;
	ld.global.f64 	%fd49, [%rd6+24];
	add.f64 	%fd50, %fd49, 0d0000000000000000;
	ld.global.f64 	%fd51, [%rd6+56];
	add.f64 	%fd52, %fd50, %fd51;
	ld.global.f64 	%fd53, [%rd6+88];
	add.f64 	%fd54, %fd52, %fd53;
	ld.global.f64 	%fd55, [%rd6+120];
	add.f64 	%fd204, %fd54, %fd55;
$L__BB4_8:
	ld.global.f64 	%fd84, [%rd1];
	fma.rn.f64 	%fd85, %fd84, %fd207, 0d0000000000000000;
	ld.global.f64 	%fd86, [%rd1+8];
	fma.rn.f64 	%fd87, %fd86, %fd206, %fd85;
	ld.global.f64 	%fd88, [%rd1+16];
	fma.rn.f64 	%fd89, %fd88, %fd205, %fd87;
	ld.global.f64 	%fd90, [%rd1+24];
	fma.rn.f64 	%fd208, %fd90, %fd204, %fd89;
$L__BB4_9:
	setp.lt.f64 	%p7, %fd208, 0d01A56E1FC2F8F359;
	selp.f64 	%fd209, 0d01A56E1FC2F8F359, %fd208, %p7;
	{
	.reg .b32 %temp; 
	mov.b64 	{%temp, %r47}, %fd209;
	}
	{
	.reg .b32 %temp; 
	mov.b64 	{%r48, %temp}, %fd209;
	}
	setp.gt.s32 	%p8, %r47, 1048575;
	mov.b32 	%r49, -1023;
	@%p8 bra 	$L__BB4_11;
	mul.f64 	%fd209, %fd209, 0d4350000000000000;
	{
	.reg .b32 %temp; 
	mov.b64 	{%temp, %r47}, %fd209;
	}
	{
	.reg .b32 %temp; 
	mov.b64 	{%r48, %temp}, %fd209;
	}
	mov.b32 	%r49, -1077;
$L__BB4_11:
	add.s32 	%r34, %r47, -1;
	setp.gt.u32 	%p9, %r34, 2146435070;
	@%p9 bra 	$L__BB4_15;
	shr.u32 	%r37, %r47, 20;
	add.s32 	%r50, %r49, %r37;
	and.b32  	%r38, %r47, 1048575;
	or.b32  	%r39, %r38, 1072693248;
	mov.b64 	%fd210, {%r48, %r39};
	setp.lt.u32 	%p11, %r39, 1073127583;
	@%p11 bra 	$L__BB4_14;
	{
	.reg .b32 %temp; 
	mov.b64 	{%r40, %temp}, %fd210;
	}
	{
	.reg .b32 %temp; 
	mov.b64 	{%temp, %r41}, %fd210;
	}
	add.s32 	%r42, %r41, -1048576;
	mov.b64 	%fd210, {%r40, %r42};
	add.s32 	%r50, %r50, 1;
$L__BB4_14:
	add.f64 	%fd170, %fd210, 0dBFF0000000000000;
	add.f64 	%fd171, %fd210, 0d3FF0000000000000;
	rcp.approx.ftz.f64 	%fd172, %fd171;
	neg.f64 	%fd173, %fd171;
	fma.rn.f64 	%fd174, %fd173, %fd172, 0d3FF0000000000000;
	fma.rn.f64 	%fd175, %fd174, %fd174, %fd174;
	fma.rn.f64 	%fd176, %fd175, %fd172, %fd172;
	mul.f64 	%fd177, %fd170, %fd176;
	fma.rn.f64 	%fd178, %fd170, %fd176, %fd177;
	mul.f64 	%fd179, %fd178, %fd178;
	fma.rn.f64 	%fd180, %fd179, 0d3EB1380B3AE80F1E, 0d3ED0EE258B7A8B04;
	fma.rn.f64 	%fd181, %fd180, %fd179, 0d3EF3B2669F02676F;
	fma.rn.f64 	%fd182, %fd181, %fd179, 0d3F1745CBA9AB0956;
	fma.rn.f64 	%fd183, %fd182, %fd179, 0d3F3C71C72D1B5154;
	fma.rn.f64 	%fd184, %fd183, %fd179, 0d3F624924923BE72D;
	fma.rn.f64 	%fd185, %fd184, %fd179, 0d3F8999999999A3C4;
	fma.rn.f64 	%fd186, %fd185, %fd179, 0d3FB5555555555554;
	sub.f64 	%fd187, %fd170, %fd178;
	add.f64 	%fd188, %fd187, %fd187;
	neg.f64 	%fd189, %fd178;
	fma.rn.f64 	%fd190, %fd189, %fd170, %fd188;
	mul.f64 	%fd191, %fd176, %fd190;
	mul.f64 	%fd192, %fd179, %fd186;
	fma.rn.f64 	%fd193, %fd192, %fd178, %fd191;
	xor.b32  	%r43, %r50, -2147483648;
	mov.b32 	%r44, 1127219200;
	mov.b64 	%fd194, {%r43, %r44};
	mov.b32 	%r45, -2147483648;
	mov.b64 	%fd195, {%r45, %r44};
	sub.f64 	%fd196, %fd194, %fd195;
	fma.rn.f64 	%fd197, %fd196, 0d3FE62E42FEFA39EF, %fd178;
	fma.rn.f64 	%fd198, %fd196, 0dBFE62E42FEFA39EF, %fd197;
	sub.f64 	%fd199, %fd198, %fd178;
	sub.f64 	%fd200, %fd193, %fd199;
	fma.rn.f64 	%fd201, %fd196, 0d3C7ABC9E3B39803F, %fd200;
	add.f64 	%fd211, %fd197, %fd201;
	bra.uni 	$L__BB4_16;
$L__BB4_15:
	fma.rn.f64 	%fd169, %fd209, 0d7FF0000000000000, 0d7FF0000000000000;
	{
	.reg .b32 %temp; 
	mov.b64 	{%temp, %r35}, %fd209;
	}
	and.b32  	%r36, %r35, 2147483647;
	setp.eq.s32 	%p10, %r36, 0;
	selp.f64 	%fd211, 0dFFF0000000000000, %fd169, %p10;
$L__BB4_16:
	add.f64 	%fd202, %fd1, %fd211;
	mul.f64 	%fd203, %fd2, %fd202;
	mad.lo.s32 	%r46, %r2, %r15, %r3;
	cvta.to.global.u64 	%rd32, %rd10;
	mul.wide.s32 	%rd33, %r46, 8;
	add.s64 	%rd34, %rd32, %rd33;
	st.global.f64 	[%rd34], %fd203;
$L__BB4_17:
	ret;

}
	// .globl	_Z20sum_clique_ll_kerneliiPKdPd
.visible .entry _Z20sum_clique_ll_kerneliiPKdPd(
	.param .u32 _Z20sum_clique_ll_kerneliiPKdPd_param_0,
	.param .u32 _Z20sum_clique_ll_kerneliiPKdPd_param_1,
	.param .u64 .ptr .align 1 _Z20sum_clique_ll_kerneliiPKdPd_param_2,
	.param .u64 .ptr .align 1 _Z20sum_clique_ll_kerneliiPKdPd_param_3
)
{
	.reg .pred 	%p<11>;
	.reg .b32 	%r<38>;
	.reg .b64 	%rd<16>;
	.reg .b64 	%fd<83>;

	ld.param.u32 	%r24, [_Z20sum_clique_ll_kerneliiPKdPd_param_0];
	ld.param.u32 	%r23, [_Z20sum_clique_ll_kerneliiPKdPd_param_1];
	ld.param.u64 	%rd4, [_Z20sum_clique_ll_kerneliiPKdPd_param_2];
	ld.param.u64 	%rd3, [_Z20sum_clique_ll_kerneliiPKdPd_param_3];
	cvta.to.global.u64 	%rd1, %rd4;
	mov.u32 	%r25, %ctaid.x;
	mov.u32 	%r26, %ntid.x;
	mov.u32 	%r27, %tid.x;
	mad.lo.s32 	%r1, %r25, %r26, %r27;
	setp.ge.s32 	%p1, %r1, %r24;
	@%p1 bra 	$L__BB5_15;
	setp.lt.s32 	%p2, %r23, 1;
	mov.f64 	%fd82, 0d0000000000000000;
	@%p2 bra 	$L__BB5_14;
	mul.lo.s32 	%r2, %r23, %r1;
	and.b32  	%r3, %r23, 15;
	setp.lt.u32 	%p3, %r23, 16;
	mov.f64 	%fd82, 0d0000000000000000;
	mov.b32 	%r34, 0;
	@%p3 bra 	$L__BB5_5;
	and.b32  	%r34, %r23, 2147483632;
	neg.s32 	%r32, %r34;
	add.s64 	%rd2, %rd1, 64;
	mov.f64 	%fd82, 0d0000000000000000;
	mov.u32 	%r31, %r2;
$L__BB5_4:
	.pragma "nounroll";
	mul.wide.s32 	%rd5, %r31, 8;
	add.s64 	%rd6, %rd2, %rd5;
	ld.global.f64 	%fd18, [%rd6+-64];
	add.f64 	%fd19, %fd82, %fd18;
	ld.global.f64 	%fd20, [%rd6+-56];
	add.f64 	%fd21, %fd19, %fd20;
	ld.global.f64 	%fd22, [%rd6+-48];
	add.f64 	%fd23, %fd21, %fd22;
	ld.global.f64 	%fd24, [%rd6+-40];
	add.f64 	%fd25, %fd23, %fd24;
	ld.global.f64 	%fd26, [%rd6+-32];
	add.f64 	%fd27, %fd25, %fd26;
	ld.global.f64 	%fd28, [%rd6+-24];
	add.f64 	%fd29, %fd27, %fd28;
	ld.global.f64 	%fd30, [%rd6+-16];
	add.f64 	%fd31, %fd29, %fd30;
	ld.global.f64 	%fd32, [%rd6+-8];
	add.f64 	%fd33, %fd31, %fd32;
	ld.global.f64 	%fd34, [%rd6];
	add.f64 	%fd35, %fd33, %fd34;
	ld.global.f64 	%fd36, [%rd6+8];
	add.f64 	%fd37, %fd35, %fd36;
	ld.global.f64 	%fd38, [%rd6+16];
	add.f64 	%fd39, %fd37, %fd38;
	ld.global.f64 	%fd40, [%rd6+24];
	add.f64 	%fd41, %fd39, %fd40;
	ld.global.f64 	%fd42, [%rd6+32];
	add.f64 	%fd43, %fd41, %fd42;
	ld.global.f64 	%fd44, [%rd6+40];
	add.f64 	%fd45, %fd43, %fd44;
	ld.global.f64 	%fd46, [%rd6+48];
	add.f64 	%fd47, %fd45, %fd46;
	ld.global.f64 	%fd48, [%rd6+56];
	add.f64 	%fd82, %fd47, %fd48;
	add.s32 	%r32, %r32, 16;
	add.s32 	%r31, %r31, 16;
	setp.ne.s32 	%p4, %r32, 0;
	@%p4 bra 	$L__BB5_4;
$L__BB5_5:
	setp.eq.s32 	%p5, %r3, 0;
	@%p5 bra 	$L__BB5_14;
	and.b32  	%r11, %r23, 7;
	setp.lt.u32 	%p6, %r3, 8;
	@%p6 bra 	$L__BB5_8;
	add.s32 	%r29, %r34, %r2;
	mul.wide.s32 	%rd7, %r29, 8;
	add.s64 	%rd8, %rd1, %rd7;
	ld.global.f64 	%fd50, [%rd8];
	add.f64 	%fd51, %fd82, %fd50;
	ld.global.f64 	%fd52, [%rd8+8];
	add.f64 	%fd53, %fd51, %fd52;
	ld.global.f64 	%fd54, [%rd8+16];
	add.f64 	%fd55, %fd53, %fd54;
	ld.global.f64 	%fd56, [%rd8+24];
	add.f64 	%fd57, %fd55, %fd56;
	ld.global.f64 	%fd58, [%rd8+32];
	add.f64 	%fd59, %fd57, %fd58;
	ld.global.f64 	%fd60, [%rd8+40];
	add.f64 	%fd61, %fd59, %fd60;
	ld.global.f64 	%fd62, [%rd8+48];
	add.f64 	%fd63, %fd61, %fd62;
	ld.global.f64 	%fd64, [%rd8+56];
	add.f64 	%fd82, %fd63, %fd64;
	add.s32 	%r34, %r34, 8;
$L__BB5_8:
	setp.eq.s32 	%p7, %r11, 0;
	@%p7 bra 	$L__BB5_14;
	and.b32  	%r14, %r23, 3;
	setp.lt.u32 	%p8, %r11, 4;
	@%p8 bra 	$L__BB5_11;
	add.s32 	%r30, %r34, %r2;
	mul.wide.s32 	%rd9, %r30, 8;
	add.s64 	%rd10, %rd1, %rd9;
	ld.global.f64 	%fd66, [%rd10];
	add.f64 	%fd67, %fd82, %fd66;
	ld.global.f64 	%fd68, [%rd10+8];
	add.f64 	%fd69, %fd67, %fd68;
	ld.global.f64 	%fd70, [%rd10+16];
	add.f64 	%fd71, %fd69, %fd70;
	ld.global.f64 	%fd72, [%rd10+24];
	add.f64 	%fd82, %fd71, %fd72;
	add.s32 	%r34, %r34, 4;
$L__BB5_11:
	setp.eq.s32 	%p9, %r14, 0;
	@%p9 bra 	$L__BB5_14;
	add.s32 	%r37, %r34, %r2;
	neg.s32 	%r36, %r14;
$L__BB5_13:
	.pragma "nounroll";
	mul.wide.s32 	%rd11, %r37, 8;
	add.s64 	%rd12, %rd1, %rd11;
	ld.global.f64 	%fd73, [%rd12];
	add.f64 	%fd82, %fd82, %fd73;
	add.s32 	%r37, %r37, 1;
	add.s32 	%r36, %r36, 1;
	setp.ne.s32 	%p10, %r36, 0;
	@%p10 bra 	$L__BB5_13;
$L__BB5_14:
	cvta.to.global.u64 	%rd13, %rd3;
	mul.wide.s32 	%rd14, %r1, 8;
	add.s64 	%rd15, %rd13, %rd14;
	st.global.f64 	[%rd15], %fd82;
$L__BB5_15:
	ret;

}


// ===== COMPILED SASS (sm_100) =====

	.target	sm_100

	.elftype	@"ET_EXEC"


//--------------------- .note.nv.tkinfo           --------------------------
	.section	.note.nv.tkinfo,"",@"SHT_NOTE"
	.sectionflags	@"SHF_NOTE_NV_TKINFO"
	.tkinfo
        /*0018*/ 	.word	0x00000002
        /*0030*/ 	.string	""
        /*0030*/ 	.string	"ptxas"
        /*0030*/ 	.string	"Cuda compilation tools, release 13.0, V13.0.88"
        /*0030*/ 	.string	"Build cuda_13.0.r13.0/compiler.36424714_0"
        /*0030*/ 	.string	"-arch sm_100 -m 64 "



//--------------------- .note.nv.cuinfo           --------------------------
	.section	.note.nv.cuinfo,"",@"SHT_NOTE"
	.sectionflags	@"SHF_NOTE_NV_CUINFO"
        /*0018*/ 	.short	0x0002
        /*001a*/ 	.short	0x0064
        /*001c*/ 	.short	0x0082
	.zero		2


//--------------------- .nv.info                  --------------------------
	.section	.nv.info,"",@"SHT_CUDA_INFO"
	.align	4


	//----- nvinfo : EIATTR_REGCOUNT
	.align		4
        /*0000*/ 	.byte	0x04, 0x2f
        /*0002*/ 	.short	(.L_1 - .L_0)
	.align		4
.L_0:
        /*0004*/ 	.word	index@(_Z32initialize_clique_beliefs_kerneliiiPKiS0_PKcS0_PKhPKdPdS7_)
        /*0008*/ 	.word	0x00000014


	//----- nvinfo : EIATTR_FRAME_SIZE
	.align		4
.L_1:
        /*000c*/ 	.byte	0x04, 0x11
        /*000e*/ 	.short	(.L_3 - .L_2)
	.align		4
.L_2:
        /*0010*/ 	.word	index@(_Z32initialize_clique_beliefs_kerneliiiPKiS0_PKcS0_PKhPKdPdS7_)
        /*0014*/ 	.word	0x00000000


	//----- nvinfo : EIATTR_REGCOUNT
	.align		4
.L_3:
        /*0018*/ 	.byte	0x04, 0x2f
        /*001a*/ 	.short	(.L_5 - .L_4)
	.align		4
.L_4:
        /*001c*/ 	.word	index@(_Z35upward_message_single_clique_kerneliiiPKdPdS1_)
        /*0020*/ 	.word	0x00000020


	//----- nvinfo : EIATTR_FRAME_SIZE
	.align		4
.L_5:
        /*0024*/ 	.byte	0x04, 0x11
        /*0026*/ 	.short	(.L_7 - .L_6)
	.align		4
.L_6:
        /*0028*/ 	.word	index@($__internal_2_$__cuda_sm20_div_rn_f64_full)
        /*002c*/ 	.word	0x00000000


	//----- nvinfo : EIATTR_FRAME_SIZE
	.align		4
.L_7:
        /*0030*/ 	.byte	0x04, 0x11
        /*0032*/ 	.short	(.L_9 - .L_8)
	.align		4
.L_8:
        /*0034*/ 	.word	index@(_Z35upward_message_single_clique_kerneliiiPKdPdS1_)
        /*0038*/ 	.word	0x00000000


	//----- nvinfo : EIATTR_REGCOUNT
	.align		4
.L_9:
        /*003c*/ 	.byte	0x04, 0x2f
        /*003e*/ 	.short	(.L_11 - .L_10)
	.align		4
.L_10:
        /*0040*/ 	.word	index@(_Z27absorb_child_message_kerneliiiPKiS0_S0_PdS1_PKdS3_)
        /*0044*/ 	.word	0x0000003a


	//----- nvinfo : EIATTR_FRAME_SIZE
	.align		4
.L_11:
        /*0048*/ 	.byte	0x04, 0x11
        /*004a*/ 	.short	(.L_13 - .L_12)
	.align		4
.L_12:
        /*004c*/ 	.word	index@($__internal_1_$__cuda_sm20_div_rn_f64_full)
        /*0050*/ 	.word	0x00000000


	//----- nvinfo : EIATTR_FRAME_SIZE
	.align		4
.L_13:
        /*0054*/ 	.byte	0x04, 0x11
        /*0056*/ 	.short	(.L_15 - .L_14)
	.align		4
.L_14:
        /*0058*/ 	.word	index@(_Z27absorb_child_message_kerneliiiPKiS0_S0_PdS1_PKdS3_)
        /*005c*/ 	.word	0x00000000


	//----- nvinfo : EIATTR_REGCOUNT
	.align		4
.L_15:
        /*0060*/ 	.byte	0x04, 0x2f
        /*0062*/ 	.short	(.L_17 - .L_16)
	.align		4
.L_16:
        /*0064*/ 	.word	index@(_Z23downward_message_kerneliiiiPKiS0_S0_S0_S0_S0_PKdiPdS3_S3_S3_)
        /*0068*/ 	.word	0x0000003e


	//----- nvinfo : EIATTR_FRAME_SIZE
	.align		4
.L_17:
        /*006c*/ 	.byte	0x04, 0x11
        /*006e*/ 	.short	(.L_19 - .L_18)
	.align		4
.L_18:
        /*0070*/ 	.word	index@($__internal_0_$__cuda_sm20_div_rn_f64_full)
        /*0074*/ 	.word	0x00000000


	//----- nvinfo : EIATTR_FRAME_SIZE
	.align		4
.L_19:
        /*0078*/ 	.byte	0x04, 0x11
        /*007a*/ 	.short	(.L_21 - .L_20)
	.align		4
.L_20:
        /*007c*/ 	.word	index@(_Z23downward_message_kerneliiiiPKiS0_S0_S0_S0_S0_PKdiPdS3_S3_S3_)
        /*0080*/ 	.word	0x00000000


	//----- nvinfo : EIATTR_REGCOUNT
	.align		4
.L_21:
        /*0084*/ 	.byte	0x04, 0x2f
        /*0086*/ 	.short	(.L_23 - .L_22)
	.align		4
.L_22:
        /*0088*/ 	.word	index@(_Z24compute_clique_ll_kerneliiPKiS0_iiPKdS2_S2_S2_Pd)
        /*008c*/ 	.word	0x00000020


	//----- nvinfo : EIATTR_FRAME_SIZE
	.align		4
.L_23:
        /*0090*/ 	.byte	0x04, 0x11
        /*0092*/ 	.short	(.L_25 - .L_24)
	.align		4
.L_24:
        /*0094*/ 	.word	index@(_Z24compute_clique_ll_kerneliiPKiS0_iiPKdS2_S2_S2_Pd)
        /*0098*/ 	.word	0x00000000


	//----- nvinfo : EIATTR_REGCOUNT
	.align		4
.L_25:
        /*009c*/ 	.byte	0x04, 0x2f
        /*009e*/ 	.short	(.L_27 - .L_26)
	.align		4
.L_26:
        /*00a0*/ 	.word	index@(_Z20sum_clique_ll_kerneliiPKdPd)
        /*00a4*/ 	.word	0x0000001e


	//----- nvinfo : EIATTR_FRAME_SIZE
	.align		4
.L_27:
        /*00a8*/ 	.byte	0x04, 0x11
        /*00aa*/ 	.short	(.L_29 - .L_28)
	.align		4
.L_28:
        /*00ac*/ 	.word	index@(_Z20sum_clique_ll_kerneliiPKdPd)
        /*00b0*/ 	.word	0x00000000


	//----- nvinfo : EIATTR_MIN_STACK_SIZE
	.align		4
.L_29:
        /*00b4*/ 	.byte	0x04, 0x12
        /*00b6*/ 	.short	(.L_31 - .L_30)
	.align		4
.L_30:
        /*00b8*/ 	.word	index@(_Z20sum_clique_ll_kerneliiPKdPd)
        /*00bc*/ 	.word	0x00000000


	//----- nvinfo : EIATTR_MIN_STACK_SIZE
	.align		4
.L_31:
        /*00c0*/ 	.byte	0x04, 0x12
        /*00c2*/ 	.short	(.L_33 - .L_32)
	.align		4
.L_32:
        /*00c4*/ 	.word	index@(_Z24compute_clique_ll_kerneliiPKiS0_iiPKdS2_S2_S2_Pd)
        /*00c8*/ 	.word	0x00000000


	//----- nvinfo : EIATTR_MIN_STACK_SIZE
	.align		4
.L_33:
        /*00cc*/ 	.byte	0x04, 0x12
        /*00ce*/ 	.short	(.L_35 - .L_34)
	.align		4
.L_34:
        /*00d0*/ 	.word	index@(_Z23downward_message_kerneliiiiPKiS0_S0_S0_S0_S0_PKdiPdS3_S3_S3_)
        /*00d4*/ 	.word	0x00000000


	//----- nvinfo : EIATTR_MIN_STACK_SIZE
	.align		4
.L_35:
        /*00d8*/ 	.byte	0x04, 0x12
        /*00da*/ 	.short	(.L_37 - .L_36)
	.align		4
.L_36:
        /*00dc*/ 	.word	index@(_Z27absorb_child_message_kerneliiiPKiS0_S0_PdS1_PKdS3_)
        /*00e0*/ 	.word	0x00000000


	//----- nvinfo : EIATTR_MIN_STACK_SIZE
	.align		4
.L_37:
        /*00e4*/ 	.byte	0x04, 0x12
        /*00e6*/ 	.short	(.L_39 - .L_38)
	.align		4
.L_38:
        /*00e8*/ 	.word	index@(_Z35upward_message_single_clique_kerneliiiPKdPdS1_)
        /*00ec*/ 	.word	0x00000000


	//----- nvinfo : EIATTR_MIN_STACK_SIZE
	.align		4
.L_39:
        /*00f0*/ 	.byte	0x04, 0x12
        /*00f2*/ 	.short	(.L_41 - .L_40)
	.align		4
.L_40:
        /*00f4*/ 	.word	index@(_Z32initialize_clique_beliefs_kerneliiiPKiS0_PKcS0_PKhPKdPdS7_)
        /*00f8*/ 	.word	0x00000000
.L_41:


//--------------------- .nv.compat                --------------------------
	.section	.nv.compat,"",@"SHT_CUDA_COMPAT_INFO"
	.align	4
        /*0000*/ 	.byte	0x02, 0x09, 0x00, 0x00, 0x02, 0x02, 0x01, 0x00, 0x02, 0x05, 0x05, 0x00, 0x03, 0x07, 0x01, 0x01
        /*0010*/ 	.byte	0x02, 0x03, 0x00, 0x00, 0x02, 0x06, 0x01, 0x00, 0x04, 0x0b, 0x08, 0x00, 0x01, 0x00, 0x00, 0x00
        /*0020*/ 	.byte	0x00, 0x00, 0x00, 0x00


//--------------------- .nv.info._Z20sum_clique_ll_kerneliiPKdPd --------------------------
	.section	.nv.info._Z20sum_clique_ll_kerneliiPKdPd,"",@"SHT_CUDA_INFO"
	.sectionflags	@""
	.align	4


	//----- nvinfo : EIATTR_CUDA_API_VERSION
	.align		4
        /*0000*/ 	.byte	0x04, 0x37
        /*0002*/ 	.short	(.L_43 - .L_42)
.L_42:
        /*0004*/ 	.word	0x00000082


	//----- nvinfo : EIATTR_KPARAM_INFO
	.align		4
.L_43:
        /*0008*/ 	.byte	0x04, 0x17
        /*000a*/ 	.short	(.L_45 - .L_44)
.L_44:
        /*000c*/ 	.word	0x00000000
        /*0010*/ 	.short	0x0003
        /*0012*/ 	.short	0x0010
        /*0014*/ 	.byte	0x00, 0xf5, 0x21, 0x00


	//----- nvinfo : EIATTR_KPARAM_INFO
	.align		4
.L_45:
        /*0018*/ 	.byte	0x04, 0x17
        /*001a*/ 	.short	(.L_47 - .L_46)
.L_46:
        /*001c*/ 	.word	0x00000000
        /*0020*/ 	.short	0x0002
        /*0022*/ 	.short	0x0008
        /*0024*/ 	.byte	0x00, 0xf5, 0x21, 0x00


	//----- nvinfo : EIATTR_KPARAM_INFO
	.align		4
.L_47:
        /*0028*/ 	.byte	0x04, 0x17
        /*002a*/ 	.short	(.L_49 - .L_48)
.L_48:
        /*002c*/ 	.word	0x00000000
        /*0030*/ 	.short	0x0001
        /*0032*/ 	.short	0x0004
        /*0034*/ 	.byte	0x00, 0xf0, 0x11, 0x00


	//----- nvinfo : EIATTR_KPARAM_INFO
	.align		4
.L_49:
        /*0038*/ 	.byte	0x04, 0x17
        /*003a*/ 	.short	(.L_51 - .L_50)
.L_50:
        /*003c*/ 	.word	0x00000000
        /*0040*/ 	.short	0x0000
        /*0042*/ 	.short	0x0000
        /*0044*/ 	.byte	0x00, 0xf0, 0x11, 0x00


	//----- nvinfo : EIATTR_SPARSE_MMA_MASK
	.align		4
.L_51:
        /*0048*/ 	.byte	0x03, 0x50
        /*004a*/ 	.short	0x0000


	//----- nvinfo : EIATTR_MAXREG_COUNT
	.align		4
        /*004c*/ 	.byte	0x03, 0x1b
        /*004e*/ 	.short	0x00ff


	//----- nvinfo : EIATTR_MERCURY_ISA_VERSION
	.align		4
        /*0050*/ 	.byte	0x03, 0x5f
        /*0052*/ 	.short	0x0101


	//----- nvinfo : EIATTR_VRC_CTA_INIT_COUNT
	.align		4
        /*0054*/ 	.byte	0x02, 0x4a
	.zero		1
	.zero		1


	//----- nvinfo : EIATTR_EXIT_INSTR_OFFSETS
	.align		4
        /*0058*/ 	.byte	0x04, 0x1c
        /*005a*/ 	.short	(.L_53 - .L_52)


	//   ....[0]....
.L_52:
        /*005c*/ 	.word	0x00000070


	//   ....[1]....
        /*0060*/ 	.word	0x000007a0


	//----- nvinfo : EIATTR_CBANK_PARAM_SIZE
	.align		4
.L_53:
        /*0064*/ 	.byte	0x03, 0x19
        /*0066*/ 	.short	0x0018


	//----- nvinfo : EIATTR_PARAM_CBANK
	.align		4
        /*0068*/ 	.byte	0x04, 0x0a
        /*006a*/ 	.short	(.L_55 - .L_54)
	.align		4
.L_54:
        /*006c*/ 	.word	index@(.nv.constant0._Z20sum_clique_ll_kerneliiPKdPd)
        /*0070*/ 	.short	0x0380
        /*0072*/ 	.short	0x0018


	//----- nvinfo : EIATTR_SW_WAR
	.align		4
.L_55:
        /*0074*/ 	.byte	0x04, 0x36
        /*0076*/ 	.short	(.L_57 - .L_56)
.L_56:
        /*0078*/ 	.word	0x00000008
.L_57:


//--------------------- .nv.info._Z24compute_clique_ll_kerneliiPKiS0_iiPKdS2_S2_S2_Pd --------------------------
	.section	.nv.info._Z24compute_clique_ll_kerneliiPKiS0_iiPKdS2_S2_S2_Pd,"",@"SHT_CUDA_INFO"
	.sectionflags	@""
	.align	4


	//----- nvinfo : EIATTR_CUDA_API_VERSION
	.align		4
        /*0000*/ 	.byte	0x04, 0x37
        /*0002*/ 	.short	(.L_59 - .L_58)
.L_58:
        /*0004*/ 	.word	0x00000082


	//----- nvinfo : EIATTR_KPARAM_INFO
	.align		4
.L_59:
        /*0008*/ 	.byte	0x04, 0x17
        /*000a*/ 	.short	(.L_61 - .L_60)
.L_60:
        /*000c*/ 	.word	0x00000000
        /*0010*/ 	.short	0x000a
        /*0012*/ 	.short	0x0040
        /*0014*/ 	.byte	0x00, 0xf5, 0x21, 0x00


	//----- nvinfo : EIATTR_KPARAM_INFO
	.align		4
.L_61:
        /*0018*/ 	.byte	0x04, 0x17
        /*001a*/ 	.short	(.L_63 - .L_62)
.L_62:
        /*001c*/ 	.word	0x00000000
        /*0020*/ 	.short	0x0009
        /*0022*/ 	.short	0x0038
        /*0024*/ 	.byte	0x00, 0xf5, 0x21, 0x00


	//----- nvinfo : EIATTR_KPARAM_INFO
	.align		4
.L_63:
        /*0028*/ 	.byte	0x04, 0x17
        /*002a*/ 	.short	(.L_65 - .L_64)
.L_64:
        /*002c*/ 	.word	0x00000000
        /*0030*/ 	.short	0x0008
        /*0032*/ 	.short	0x0030
        /*0034*/ 	.byte	0x00, 0xf5, 0x21, 0x00


	//----- nvinfo : EIATTR_KPARAM_INFO
	.align		4
.L_65:
        /*0038*/ 	.byte	0x04, 0x17
        /*003a*/ 	.short	(.L_67 - .L_66)
.L_66:
        /*003c*/ 	.word	0x00000000
        /*0040*/ 	.short	0x0007
        /*0042*/ 	.short	0x0028
        /*0044*/ 	.byte	0x00, 0xf5, 0x21, 0x00


	//----- nvinfo : EIATTR_KPARAM_INFO
	.align		4
.L_67:
        /*0048*/ 	.byte	0x04, 0x17
        /*004a*/ 	.short	(.L_69 - .L_68)
.L_68:
        /*004c*/ 	.word	0x00000000
        /*0050*/ 	.short	0x0006
        /*0052*/ 	.short	0x0020
        /*0054*/ 	.byte	0x00, 0xf5, 0x21, 0x00


	//----- nvinfo : EIATTR_KPARAM_INFO
	.align		4
.L_69:
        /*0058*/ 	.byte	0x04, 0x17
        /*005a*/ 	.short	(.L_71 - .L_70)
.L_70:
        /*005c*/ 	.word	0x00000000
        /*0060*/ 	.short	0x0005
        /*0062*/ 	.short	0x001c
        /*0064*/ 	.byte	0x00, 0xf0, 0x11, 0x00


	//----- nvinfo : EIATTR_KPARAM_INFO
	.align		4
.L_71:
        /*0068*/ 	.byte	0x04, 0x17
        /*006a*/ 	.short	(.L_73 - .L_72)
.L_72:
        /*006c*/ 	.word	0x00000000
        /*0070*/ 	.short	0x0004
        /*0072*/ 	.short	0x0018
        /*0074*/ 	.byte	0x00, 0xf0, 0x11, 0x00


	//----- nvinfo : EIATTR_KPARAM_INFO
	.align		4
.L_73:
        /*0078*/ 	.byte	0x04, 0x17
        /*007a*/ 	.short	(.L_75 - .L_74)
.L_74:
        /*007c*/ 	.word	0x00000000
        /*0080*/ 	.short	0x0003
        /*0082*/ 	.short	0x0010
        /*0084*/ 	.byte	0x00, 0xf5, 0x21, 0x00


	//----- nvinfo : EIATTR_KPARAM_INFO
	.align		4
.L_75:
        /*0088*/ 	.byte	0x04, 0x17
        /*008a*/ 	.short	(.L_77 - .L_76)
.L_76:
        /*008c*/ 	.word	0x00000000
        /*0090*/ 	.short	0x0002
        /*0092*/ 	.short	0x0008
        /*0094*/ 	.byte	0x00, 0xf5, 0x21, 0x00


	//----- nvinfo : EIATTR_KPARAM_INFO
	.align		4
.L_77:
        /*0098*/ 	.byte	0x04, 0x17
        /*009a*/ 	.short	(.L_79 - .L_78)
.L_78:
        /*009c*/ 	.word	0x00000000
        /*00a0*/ 	.short	0x0001
        /*00a2*/ 	.short	0x0004
        /*00a4*/ 	.byte	0x00, 0xf0, 0x11, 0x00


	//----- nvinfo : EIATTR_KPARAM_INFO
	.align		4
.L_79:
        /*00a8*/ 	.byte	0x04, 0x17
        /*00aa*/ 	.short	(.L_81 - .L_80)
.L_80:
        /*00ac*/ 	.word	0x00000000
        /*00b0*/ 	.short	0x0000
        /*00b2*/ 	.short	0x0000
        /*00b4*/ 	.byte	0x00, 0xf0, 0x11, 0x00


	//----- nvinfo : EIATTR_SPARSE_MMA_MASK
	.align		4
.L_81:
        /*00b8*/ 	.byte	0x03, 0x50
        /*00ba*/ 	.short	0x0000


	//----- nvinfo : EIATTR_MAXREG_COUNT
	.align		4
        /*00bc*/ 	.byte	0x03, 0x1b
        /*00be*/ 	.short	0x00ff


	//----- nvinfo : EIATTR_MERCURY_ISA_VERSION
	.align		4
        /*00c0*/ 	.byte	0x03, 0x5f
        /*00c2*/ 	.short	0x0101


	//----- nvinfo : EIATTR_VRC_CTA_INIT_COUNT
	.align		4
        /*00c4*/ 	.byte	0x02, 0x4a
	.zero		1
	.zero		1


	//----- nvinfo : EIATTR_EXIT_INSTR_OFFSETS
	.align		4
        /*00c8*/ 	.byte	0x04, 0x1c
        /*00ca*/ 	.short	(.L_83 - .L_82)


	//   ....[0]....
.L_82:
        /*00cc*/ 	.word	0x00000080


	//   ....[1]....
        /*00d0*/ 	.word	0x00001490


	//----- nvinfo : EIATTR_CRS_STACK_SIZE
	.align		4
.L_83:
        /*00d4*/ 	.byte	0x04, 0x1e
        /*00d6*/ 	.short	(.L_85 - .L_84)
.L_84:
        /*00d8*/ 	.word	0x00000000


	//----- nvinfo : EIATTR_CBANK_PARAM_SIZE
	.align		4
.L_85:
        /*00dc*/ 	.byte	0x03, 0x19
        /*00de*/ 	.short	0x0048


	//----- nvinfo : EIATTR_PARAM_CBANK
	.align		4
        /*00e0*/ 	.byte	0x04, 0x0a
        /*00e2*/ 	.short	(.L_87 - .L_86)
	.align		4
.L_86:
        /*00e4*/ 	.word	index@(.nv.constant0._Z24compute_clique_ll_kerneliiPKiS0_iiPKdS2_S2_S2_Pd)
        /*00e8*/ 	.short	0x0380
        /*00ea*/ 	.short	0x0048


	//----- nvinfo : EIATTR_SW_WAR
	.align		4
.L_87:
        /*00ec*/ 	.byte	0x04, 0x36
        /*00ee*/ 	.short	(.L_89 - .L_88)
.L_88:
        /*00f0*/ 	.word	0x00000008
.L_89:


//--------------------- .nv.info._Z23downward_message_kerneliiiiPKiS0_S0_S0_S0_S0_PKdiPdS3_S3_S3_ --------------------------
	.section	.nv.info._Z23downward_message_kerneliiiiPKiS0_S0_S0_S0_S0_PKdiPdS3_S3_S3_,"",@"SHT_CUDA_INFO"
	.sectionflags	@""
	.align	4


	//----- nvinfo : EIATTR_CUDA_API_VERSION
	.align		4
        /*0000*/ 	.byte	0x04, 0x37
        /*0002*/ 	.short	(.L_91 - .L_90)
.L_90:
        /*0004*/ 	.word	0x00000082


	//----- nvinfo : EIATTR_KPARAM_INFO
	.align		4
.L_91:
        /*0008*/ 	.byte	0x04, 0x17
        /*000a*/ 	.short	(.L_93 - .L_92)
.L_92:
        /*000c*/ 	.word	0x00000000
        /*0010*/ 	.short	0x000f
        /*0012*/ 	.short	0x0068
        /*0014*/ 	.byte	0x00, 0xf5, 0x21, 0x00


	//----- nvinfo : EIATTR_KPARAM_INFO
	.align		4
.L_93:
        /*0018*/ 	.byte	0x04, 0x17
        /*001a*/ 	.short	(.L_95 - .L_94)
.L_94:
        /*001c*/ 	.word	0x00000000
        /*0020*/ 	.short	0x000e
        /*0022*/ 	.short	0x0060
        /*0024*/ 	.byte	0x00, 0xf5, 0x21, 0x00


	//----- nvinfo : EIATTR_KPARAM_INFO
	.align		4
.L_95:
        /*0028*/ 	.byte	0x04, 0x17
        /*002a*/ 	.short	(.L_97 - .L_96)
.L_96:
        /*002c*/ 	.word	0x00000000
        /*0030*/ 	.short	0x000d
        /*0032*/ 	.short	0x0058
        /*0034*/ 	.byte	0x00, 0xf5, 0x21, 0x00


	//----- nvinfo : EIATTR_KPARAM_INFO
	.align		4
.L_97:
        /*0038*/ 	.byte	0x04, 0x17
        /*003a*/ 	.short	(.L_99 - .L_98)
.L_98:
        /*003c*/ 	.word	0x00000000
        /*0040*/ 	.short	0x000c
        /*0042*/ 	.short	0x0050
        /*0044*/ 	.byte	0x00, 0xf5, 0x21, 0x00


	//----- nvinfo : EIATTR_KPARAM_INFO
	.align		4
.L_99:
        /*0048*/ 	.byte	0x04, 0x17
        /*004a*/ 	.short	(.L_101 - .L_100)
.L_100:
        /*004c*/ 	.word	0x00000000
        /*0050*/ 	.short	0x000b
        /*0052*/ 	.short	0x0048
        /*0054*/ 	.byte	0x00, 0xf0, 0x11, 0x00


	//----- nvinfo : EIATTR_KPARAM_INFO
	.align		4
.L_101:
        /*0058*/ 	.byte	0x04, 0x17
        /*005a*/ 	.short	(.L_103 - .L_102)
.L_102:
        /*005c*/ 	.word	0x00000000
        /*0060*/ 	.short	0x000a
        /*0062*/ 	.short	0x0040
        /*0064*/ 	.byte	0x00, 0xf5, 0x21, 0x00


	//----- nvinfo : EIATTR_KPARAM_INFO
	.align		4
.L_103:
        /*0068*/ 	.byte	0x04, 0x17
        /*006a*/ 	.short	(.L_105 - .L_104)
.L_104:
        /*006c*/ 	.word	0x00000000
        /*0070*/ 	.short	0x0009
        /*0072*/ 	.short	0x0038
        /*0074*/ 	.byte	0x00, 0xf5, 0x21, 0x00


	//----- nvinfo : EIATTR_KPARAM_INFO
	.align		4
.L_105:
        /*0078*/ 	.byte	0x04, 0x17
        /*007a*/ 	.short	(.L_107 - .L_106)
.L_106:
        /*007c*/ 	.word	0x00000000
        /*0080*/ 	.short	0x0008
        /*0082*/ 	.short	0x0030
        /*0084*/ 	.byte	0x00, 0xf5, 0x21, 0x00


	//----- nvinfo : EIATTR_KPARAM_INFO
	.align		4
.L_107:
        /*0088*/ 	.byte	0x04, 0x17
        /*008a*/ 	.short	(.L_109 - .L_108)
.L_108:
        /*008c*/ 	.word	0x00000000
        /*0090*/ 	.short	0x0007
        /*0092*/ 	.short	0x0028
        /*0094*/ 	.byte	0x00, 0xf5, 0x21, 0x00


	//----- nvinfo : EIATTR_KPARAM_INFO
	.align		4
.L_109:
        /*0098*/ 	.byte	0x04, 0x17
        /*009a*/ 	.short	(.L_111 - .L_110)
.L_110:
        /*009c*/ 	.word	0x00000000
        /*00a0*/ 	.short	0x0006
        /*00a2*/ 	.short	0x0020
        /*00a4*/ 	.byte	0x00, 0xf5, 0x21, 0x00


	//----- nvinfo : EIATTR_KPARAM_INFO
	.align		4
.L_111:
        /*00a8*/ 	.byte	0x04, 0x17
        /*00aa*/ 	.short	(.L_113 - .L_112)
.L_112:
        /*00ac*/ 	.word	0x00000000
        /*00b0*/ 	.short	0x0005
        /*00b2*/ 	.short	0x0018
        /*00b4*/ 	.byte	0x00, 0xf5, 0x21, 0x00


	//----- nvinfo : EIATTR_KPARAM_INFO
	.align		4
.L_113:
        /*00b8*/ 	.byte	0x04, 0x17
        /*00ba*/ 	.short	(.L_115 - .L_114)
.L_114:
        /*00bc*/ 	.word	0x00000000
        /*00c0*/ 	.short	0x0004
        /*00c2*/ 	.short	0x0010
        /*00c4*/ 	.byte	0x00, 0xf5, 0x21, 0x00


	//----- nvinfo : EIATTR_KPARAM_INFO
	.align		4
.L_115:
        /*00c8*/ 	.byte	0x04, 0x17
        /*00ca*/ 	.short	(.L_117 - .L_116)
.L_116:
        /*00cc*/ 	.word	0x00000000
        /*00d0*/ 	.short	0x0003
        /*00d2*/ 	.short	0x000c
        /*00d4*/ 	.byte	0x00, 0xf0, 0x11, 0x00


	//----- nvinfo : EIATTR_KPARAM_INFO
	.align		4
.L_117:
        /*00d8*/ 	.byte	0x04, 0x17
        /*00da*/ 	.short	(.L_119 - .L_118)
.L_118:
        /*00dc*/ 	.word	0x00000000
        /*00e0*/ 	.short	0x0002
        /*00e2*/ 	.short	0x0008
        /*00e4*/ 	.byte	0x00, 0xf0, 0x11, 0x00


	//----- nvinfo : EIATTR_KPARAM_INFO
	.align		4
.L_119:
        /*00e8*/ 	.byte	0x04, 0x17
        /*00ea*/ 	.short	(.L_121 - .L_120)
.L_120:
        /*00ec*/ 	.word	0x00000000
        /*00f0*/ 	.short	0x0001
        /*00f2*/ 	.short	0x0004
        /*00f4*/ 	.byte	0x00, 0xf0, 0x11, 0x00


	//----- nvinfo : EIATTR_KPARAM_INFO
	.align		4
.L_121:
        /*00f8*/ 	.byte	0x04, 0x17
        /*00fa*/ 	.short	(.L_123 - .L_122)
.L_122:
        /*00fc*/ 	.word	0x00000000
        /*0100*/ 	.short	0x0000
        /*0102*/ 	.short	0x0000
        /*0104*/ 	.byte	0x00, 0xf0, 0x11, 0x00


	//----- nvinfo : EIATTR_SPARSE_MMA_MASK
	.align		4
.L_123:
        /*0108*/ 	.byte	0x03, 0x50
        /*010a*/ 	.short	0x0000


	//----- nvinfo : EIATTR_MAXREG_COUNT
	.align		4
        /*010c*/ 	.byte	0x03, 0x1b
        /*010e*/ 	.short	0x00ff


	//----- nvinfo : EIATTR_MERCURY_ISA_VERSION
	.align		4
        /*0110*/ 	.byte	0x03, 0x5f
        /*0112*/ 	.short	0x0101


	//----- nvinfo : EIATTR_VRC_CTA_INIT_COUNT
	.align		4
        /*0114*/ 	.byte	0x02, 0x4a
	.zero		1
	.zero		1


	//----- nvinfo : EIATTR_EXIT_INSTR_OFFSETS
	.align		4
        /*0118*/ 	.byte	0x04, 0x1c
        /*011a*/ 	.short	(.L_125 - .L_124)


	//   ....[0]....
.L_124:
        /*011c*/ 	.word	0x00000070


	//   ....[1]....
        /*0120*/ 	.word	0x00004080


	//----- nvinfo : EIATTR_CRS_STACK_SIZE
	.align		4
.L_125:
        /*0124*/ 	.byte	0x04, 0x1e
        /*0126*/ 	.short	(.L_127 - .L_126)
.L_126:
        /*0128*/ 	.word	0x00000000


	//----- nvinfo : EIATTR_CBANK_PARAM_SIZE
	.align		4
.L_127:
        /*012c*/ 	.byte	0x03, 0x19
        /*012e*/ 	.short	0x0070


	//----- nvinfo : EIATTR_PARAM_CBANK
	.align		4
        /*0130*/ 	.byte	0x04, 0x0a
        /*0132*/ 	.short	(.L_129 - .L_128)
	.align		4
.L_128:
        /*0134*/ 	.word	index@(.nv.constant0._Z23downward_message_kerneliiiiPKiS0_S0_S0_S0_S0_PKdiPdS3_S3_S3_)
        /*0138*/ 	.short	0x0380
        /*013a*/ 	.short	0x0070


	//----- nvinfo : EIATTR_SW_WAR
	.align		4
.L_129:
        /*013c*/ 	.byte	0x04, 0x36
        /*013e*/ 	.short	(.L_131 - .L_130)
.L_130:
        /*0140*/ 	.word	0x00000008
.L_131:


//--------------------- .nv.info._Z27absorb_child_message_kerneliiiPKiS0_S0_PdS1_PKdS3_ --------------------------
	.section	.nv.info._Z27absorb_child_message_kerneliiiPKiS0_S0_PdS1_PKdS3_,"",@"SHT_CUDA_INFO"
	.sectionflags	@""
	.align	4


	//----- nvinfo : EIATTR_CUDA_API_VERSION
	.align		4
        /*0000*/ 	.byte	0x04, 0x37
        /*0002*/ 	.short	(.L_133 - .L_132)
.L_132:
        /*0004*/ 	.word	0x00000082


	//----- nvinfo : EIATTR_KPARAM_INFO
	.align		4
.L_133:
        /*0008*/ 	.byte	0x04, 0x17
        /*000a*/ 	.short	(.L_135 - .L_134)
.L_134:
        /*000c*/ 	.word	0x00000000
        /*0010*/ 	.short	0x0009
        /*0012*/ 	.short	0x0040
        /*0014*/ 	.byte	0x00, 0xf5, 0x21, 0x00


	//----- nvinfo : EIATTR_KPARAM_INFO
	.align		4
.L_135:
        /*0018*/ 	.byte	0x04, 0x17
        /*001a*/ 	.short	(.L_137 - .L_136)
.L_136:
        /*001c*/ 	.word	0x00000000
        /*0020*/ 	.short	0x0008
        /*0022*/ 	.short	0x0038
        /*0024*/ 	.byte	0x00, 0xf5, 0x21, 0x00


	//----- nvinfo : EIATTR_KPARAM_INFO
	.align		4
.L_137:
        /*0028*/ 	.byte	0x04, 0x17
        /*002a*/ 	.short	(.L_139 - .L_138)
.L_138:
        /*002c*/ 	.word	0x00000000
        /*0030*/ 	.short	0x0007
        /*0032*/ 	.short	0x0030
        /*0034*/ 	.byte	0x00, 0xf5, 0x21, 0x00


	//----- nvinfo : EIATTR_KPARAM_INFO
	.align		4
.L_139:
        /*0038*/ 	.byte	0x04, 0x17
        /*003a*/ 	.short	(.L_141 - .L_140)
.L_140:
        /*003c*/ 	.word	0x00000000
        /*0040*/ 	.short	0x0006
        /*0042*/ 	.short	0x0028
        /*0044*/ 	.byte	0x00, 0xf5, 0x21, 0x00


	//----- nvinfo : EIATTR_KPARAM_INFO
	.align		4
.L_141:
        /*0048*/ 	.byte	0x04, 0x17
        /*004a*/ 	.short	(.L_143 - .L_142)
.L_142:
        /*004c*/ 	.word	0x00000000
        /*0050*/ 	.short	0x0005
        /*0052*/ 	.short	0x0020
        /*0054*/ 	.byte	0x00, 0xf5, 0x21, 0x00


	//----- nvinfo : EIATTR_KPARAM_INFO
	.align		4
.L_143:
        /*0058*/ 	.byte	0x04, 0x17
        /*005a*/ 	.short	(.L_145 - .L_144)
.L_144:
        /*005c*/ 	.word	0x00000000
        /*0060*/ 	.short	0x0004
        /*0062*/ 	.short	0x0018
        /*0064*/ 	.byte	0x00, 0xf5, 0x21, 0x00


	//----- nvinfo : EIATTR_KPARAM_INFO
	.align		4
.L_145:
        /*0068*/ 	.byte	0x04, 0x17
        /*006a*/ 	.short	(.L_147 - .L_146)
.L_146:
        /*006c*/ 	.word	0x00000000
        /*0070*/ 	.short	0x0003
        /*0072*/ 	.short	0x0010
        /*0074*/ 	.byte	0x00, 0xf5, 0x21, 0x00


	//----- nvinfo : EIATTR_KPARAM_INFO
	.align		4
.L_147:
        /*0078*/ 	.byte	0x04, 0x17
        /*007a*/ 	.short	(.L_149 - .L_148)
.L_148:
        /*007c*/ 	.word	0x00000000
        /*0080*/ 	.short	0x0002
        /*0082*/ 	.short	0x0008
        /*0084*/ 	.byte	0x00, 0xf0, 0x11, 0x00


	//----- nvinfo : EIATTR_KPARAM_INFO
	.align		4
.L_149:
        /*0088*/ 	.byte	0x04, 0x17
        /*008a*/ 	.short	(.L_151 - .L_150)
.L_150:
        /*008c*/ 	.word	0x00000000
        /*0090*/ 	.short	0x0001
        /*0092*/ 	.short	0x0004
        /*0094*/ 	.byte	0x00, 0xf0, 0x11, 0x00


	//----- nvinfo : EIATTR_KPARAM_INFO
	.align		4
.L_151:
        /*0098*/ 	.byte	0x04, 0x17
        /*009a*/ 	.short	(.L_153 - .L_152)
.L_152:
        /*009c*/ 	.word	0x00000000
        /*00a0*/ 	.short	0x0000
        /*00a2*/ 	.short	0x0000
        /*00a4*/ 	.byte	0x00, 0xf0, 0x11, 0x00


	//----- nvinfo : EIATTR_SPARSE_MMA_MASK
	.align		4
.L_153:
        /*00a8*/ 	.byte	0x03, 0x50
        /*00aa*/ 	.short	0x0000


	//----- nvinfo : EIATTR_MAXREG_COUNT
	.align		4
        /*00ac*/ 	.byte	0x03, 0x1b
        /*00ae*/ 	.short	0x00ff


	//----- nvinfo : EIATTR_MERCURY_ISA_VERSION
	.align		4
        /*00b0*/ 	.byte	0x03, 0x5f
        /*00b2*/ 	.short	0x0101


	//----- nvinfo : EIATTR_VRC_CTA_INIT_COUNT
	.align		4
        /*00b4*/ 	.byte	0x02, 0x4a
	.zero		1
	.zero		1


	//----- nvinfo : EIATTR_EXIT_INSTR_OFFSETS
	.align		4
        /*00b8*/ 	.byte	0x04, 0x1c
        /*00ba*/ 	.short	(.L_155 - .L_154)


	//   ....[0]....
.L_154:
        /*00bc*/ 	.word	0x00000070


	//   ....[1]....
        /*00c0*/ 	.word	0x000000e0


	//   ....[2]....
        /*00c4*/ 	.word	0x00003280


	//----- nvinfo : EIATTR_CRS_STACK_SIZE
	.align		4
.L_155:
        /*00c8*/ 	.byte	0x04, 0x1e
        /*00ca*/ 	.short	(.L_157 - .L_156)
.L_156:
        /*00cc*/ 	.word	0x00000000


	//----- nvinfo : EIATTR_CBANK_PARAM_SIZE
	.align		4
.L_157:
        /*00d0*/ 	.byte	0x03, 0x19
        /*00d2*/ 	.short	0x0048


	//----- nvinfo : EIATTR_PARAM_CBANK
	.align		4
        /*00d4*/ 	.byte	0x04, 0x0a
        /*00d6*/ 	.short	(.L_159 - .L_158)
	.align		4
.L_158:
        /*00d8*/ 	.word	index@(.nv.constant0._Z27absorb_child_message_kerneliiiPKiS0_S0_PdS1_PKdS3_)
        /*00dc*/ 	.short	0x0380
        /*00de*/ 	.short	0x0048


	//----- nvinfo : EIATTR_SW_WAR
	.align		4
.L_159:
        /*00e0*/ 	.byte	0x04, 0x36
        /*00e2*/ 	.short	(.L_161 - .L_160)
.L_160:
        /*00e4*/ 	.word	0x00000008
.L_161:


//--------------------- .nv.info._Z35upward_message_single_clique_kerneliiiPKdPdS1_ --------------------------
	.section	.nv.info._Z35upward_message_single_clique_kerneliiiPKdPdS1_,"",@"SHT_CUDA_INFO"
	.sectionflags	@""
	.align	4


	//----- nvinfo : EIATTR_CUDA_API_VERSION
	.align		4
        /*0000*/ 	.byte	0x04, 0x37
        /*0002*/ 	.short	(.L_163 - .L_162)
.L_162:
        /*0004*/ 	.word	0x00000082


	//----- nvinfo : EIATTR_KPARAM_INFO
	.align		4
.L_163:
        /*0008*/ 	.byte	0x04, 0x17
        /*000a*/ 	.short	(.L_165 - .L_164)
.L_164:
        /*000c*/ 	.word	0x00000000
        /*0010*/ 	.short	0x0005
        /*0012*/ 	.short	0x0020
        /*0014*/ 	.byte	0x00, 0xf5, 0x21, 0x00


	//----- nvinfo : EIATTR_KPARAM_INFO
	.align		4
.L_165:
        /*0018*/ 	.byte	0x04, 0x17
        /*001a*/ 	.short	(.L_167 - .L_166)
.L_166:
        /*001c*/ 	.word	0x00000000
        /*0020*/ 	.short	0x0004
        /*0022*/ 	.short	0x0018
        /*0024*/ 	.byte	0x00, 0xf5, 0x21, 0x00


	//----- nvinfo : EIATTR_KPARAM_INFO
	.align		4
.L_167:
        /*0028*/ 	.byte	0x04, 0x17
        /*002a*/ 	.short	(.L_169 - .L_168)
.L_168:
        /*002c*/ 	.word	0x00000000
        /*0030*/ 	.short	0x0003
        /*0032*/ 	.short	0x0010
        /*0034*/ 	.byte	0x00, 0xf5, 0x21, 0x00


	//----- nvinfo : EIATTR_KPARAM_INFO
	.align		4
.L_169:
        /*0038*/ 	.byte	0x04, 0x17
        /*003a*/ 	.short	(.L_171 - .L_170)
.L_170:
        /*003c*/ 	.word	0x00000000
        /*0040*/ 	.short	0x0002
        /*0042*/ 	.short	0x0008
        /*0044*/ 	.byte	0x00, 0xf0, 0x11, 0x00


	//----- nvinfo : EIATTR_KPARAM_INFO
	.align		4
.L_171:
        /*0048*/ 	.byte	0x04, 0x17
        /*004a*/ 	.short	(.L_173 - .L_172)
.L_172:
        /*004c*/ 	.word	0x00000000
        /*0050*/ 	.short	0x0001
        /*0052*/ 	.short	0x0004
        /*0054*/ 	.byte	0x00, 0xf0, 0x11, 0x00


	//----- nvinfo : EIATTR_KPARAM_INFO
	.align		4
.L_173:
        /*0058*/ 	.byte	0x04, 0x17
        /*005a*/ 	.short	(.L_175 - .L_174)
.L_174:
        /*005c*/ 	.word	0x00000000
        /*0060*/ 	.short	0x0000
        /*0062*/ 	.short	0x0000
        /*0064*/ 	.byte	0x00, 0xf0, 0x11, 0x00


	//----- nvinfo : EIATTR_SPARSE_MMA_MASK
	.align		4
.L_175:
        /*0068*/ 	.byte	0x03, 0x50
        /*006a*/ 	.short	0x0000


	//----- nvinfo : EIATTR_MAXREG_COUNT
	.align		4
        /*006c*/ 	.byte	0x03, 0x1b
        /*006e*/ 	.short	0x00ff


	//----- nvinfo : EIATTR_MERCURY_ISA_VERSION
	.align		4
        /*0070*/ 	.byte	0x03, 0x5f
        /*0072*/ 	.short	0x0101


	//----- nvinfo : EIATTR_VRC_CTA_INIT_COUNT
	.align		4
        /*0074*/ 	.byte	0x02, 0x4a
	.zero		1
	.zero		1


	//----- nvinfo : EIATTR_EXIT_INSTR_OFFSETS
	.align		4
        /*0078*/ 	.byte	0x04, 0x1c
        /*007a*/ 	.short	(.L_177 - .L_176)


	//   ....[0]....
.L_176:
        /*007c*/ 	.word	0x00000070


	//   ....[1]....
        /*0080*/ 	.word	0x00000fb0


	//----- nvinfo : EIATTR_CRS_STACK_SIZE
	.align		4
.L_177:
        /*0084*/ 	.byte	0x04, 0x1e
        /*0086*/ 	.short	(.L_179 - .L_178)
.L_178:
        /*0088*/ 	.word	0x00000000


	//----- nvinfo : EIATTR_CBANK_PARAM_SIZE
	.align		4
.L_179:
        /*008c*/ 	.byte	0x03, 0x19
        /*008e*/ 	.short	0x0028


	//----- nvinfo : EIATTR_PARAM_CBANK
	.align		4
        /*0090*/ 	.byte	0x04, 0x0a
        /*0092*/ 	.short	(.L_181 - .L_180)
	.align		4
.L_180:
        /*0094*/ 	.word	index@(.nv.constant0._Z35upward_message_single_clique_kerneliiiPKdPdS1_)
        /*0098*/ 	.short	0x0380
        /*009a*/ 	.short	0x0028


	//----- nvinfo : EIATTR_SW_WAR
	.align		4
.L_181:
        /*009c*/ 	.byte	0x04, 0x36
        /*009e*/ 	.short	(.L_183 - .L_182)
.L_182:
        /*00a0*/ 	.word	0x00000008
.L_183:


//--------------------- .nv.info._Z32initialize_clique_beliefs_kerneliiiPKiS0_PKcS0_PKhPKdPdS7_ --------------------------
	.section	.nv.info._Z32initialize_clique_beliefs_kerneliiiPKiS0_PKcS0_PKhPKdPdS7_,"",@"SHT_CUDA_INFO"
	.sectionflags	@""
	.align	4


	//----- nvinfo : EIATTR_CUDA_API_VERSION
	.align		4
        /*0000*/ 	.byte	0x04, 0x37
        /*0002*/ 	.short	(.L_185 - .L_184)
.L_184:
        /*0004*/ 	.word	0x00000082


	//----- nvinfo : EIATTR_KPARAM_INFO
	.align		4
.L_185:
        /*0008*/ 	.byte	0x04, 0x17
        /*000a*/ 	.short	(.L_187 - .L_186)
.L_186:
        /*000c*/ 	.word	0x00000000
        /*0010*/ 	.short	0x000a
        /*0012*/ 	.short	0x0048
        /*0014*/ 	.byte	0x00, 0xf5, 0x21, 0x00


	//----- nvinfo : EIATTR_KPARAM_INFO
	.align		4
.L_187:
        /*0018*/ 	.byte	0x04, 0x17
        /*001a*/ 	.short	(.L_189 - .L_188)
.L_188:
        /*001c*/ 	.word	0x00000000
        /*0020*/ 	.short	0x0009
        /*0022*/ 	.short	0x0040
        /*0024*/ 	.byte	0x00, 0xf5, 0x21, 0x00


	//----- nvinfo : EIATTR_KPARAM_INFO
	.align		4
.L_189:
        /*0028*/ 	.byte	0x04, 0x17
        /*002a*/ 	.short	(.L_191 - .L_190)
.L_190:
        /*002c*/ 	.word	0x00000000
        /*0030*/ 	.short	0x0008
        /*0032*/ 	.short	0x0038
        /*0034*/ 	.byte	0x00, 0xf5, 0x21, 0x00


	//----- nvinfo : EIATTR_KPARAM_INFO
	.align		4
.L_191:
        /*0038*/ 	.byte	0x04, 0x17
        /*003a*/ 	.short	(.L_193 - .L_192)
.L_192:
        /*003c*/ 	.word	0x00000000
        /*0040*/ 	.short	0x0007
        /*0042*/ 	.short	0x0030
        /*0044*/ 	.byte	0x00, 0xf5, 0x21, 0x00


	//----- nvinfo : EIATTR_KPARAM_INFO
	.align		4
.L_193:
        /*0048*/ 	.byte	0x04, 0x17
        /*004a*/ 	.short	(.L_195 - .L_194)
.L_194:
        /*004c*/ 	.word	0x00000000
        /*0050*/ 	.short	0x0006
        /*0052*/ 	.short	0x0028
        /*0054*/ 	.byte	0x00, 0xf5, 0x21, 0x00


	//----- nvinfo : EIATTR_KPARAM_INFO
	.align		4
.L_195:
        /*0058*/ 	.byte	0x04, 0x17
        /*005a*/ 	.short	(.L_197 - .L_196)
.L_196:
        /*005c*/ 	.word	0x00000000
        /*0060*/ 	.short	0x0005
        /*0062*/ 	.short	0x0020
        /*0064*/ 	.byte	0x00, 0xf5, 0x21, 0x00


	//----- nvinfo : EIATTR_KPARAM_INFO
	.align		4
.L_197:
        /*0068*/ 	.byte	0x04, 0x17
        /*006a*/ 	.short	(.L_199 - .L_198)
.L_198:
        /*006c*/ 	.word	0x00000000
        /*0070*/ 	.short	0x0004
        /*0072*/ 	.short	0x0018
        /*0074*/ 	.byte	0x00, 0xf5, 0x21, 0x00


	//----- nvinfo : EIATTR_KPARAM_INFO
	.align		4
.L_199:
        /*0078*/ 	.byte	0x04, 0x17
        /*007a*/ 	.short	(.L_201 - .L_200)
.L_200:
        /*007c*/ 	.word	0x00000000
        /*0080*/ 	.short	0x0003
        /*0082*/ 	.short	0x0010
        /*0084*/ 	.byte	0x00, 0xf5, 0x21, 0x00


	//----- nvinfo : EIATTR_KPARAM_INFO
	.align		4
.L_201:
        /*0088*/ 	.byte	0x04, 0x17
        /*008a*/ 	.short	(.L_203 - .L_202)
.L_202:
        /*008c*/ 	.word	0x00000000
        /*0090*/ 	.short	0x0002
        /*0092*/ 	.short	0x0008
        /*0094*/ 	.byte	0x00, 0xf0, 0x11, 0x00


	//----- nvinfo : EIATTR_KPARAM_INFO
	.align		4
.L_203:
        /*0098*/ 	.byte	0x04, 0x17
        /*009a*/ 	.short	(.L_205 - .L_204)
.L_204:
        /*009c*/ 	.word	0x00000000
        /*00a0*/ 	.short	0x0001
        /*00a2*/ 	.short	0x0004
        /*00a4*/ 	.byte	0x00, 0xf0, 0x11, 0x00


	//----- nvinfo : EIATTR_KPARAM_INFO
	.align		4
.L_205:
        /*00a8*/ 	.byte	0x04, 0x17
        /*00aa*/ 	.short	(.L_207 - .L_206)
.L_206:
        /*00ac*/ 	.word	0x00000000
        /*00b0*/ 	.short	0x0000
        /*00b2*/ 	.short	0x0000
        /*00b4*/ 	.byte	0x00, 0xf0, 0x11, 0x00


	//----- nvinfo : EIATTR_SPARSE_MMA_MASK
	.align		4
.L_207:
        /*00b8*/ 	.byte	0x03, 0x50
        /*00ba*/ 	.short	0x0000


	//----- nvinfo : EIATTR_MAXREG_COUNT
	.align		4
        /*00bc*/ 	.byte	0x03, 0x1b
        /*00be*/ 	.short	0x00ff


	//----- nvinfo : EIATTR_MERCURY_ISA_VERSION
	.align		4
        /*00c0*/ 	.byte	0x03, 0x5f
        /*00c2*/ 	.short	0x0101


	//----- nvinfo : EIATTR_VRC_CTA_INIT_COUNT
	.align		4
        /*00c4*/ 	.byte	0x02, 0x4a
	.zero		1
	.zero		1


	//----- nvinfo : EIATTR_EXIT_INSTR_OFFSETS
	.align		4
        /*00c8*/ 	.byte	0x04, 0x1c
        /*00ca*/ 	.short	(.L_209 - .L_208)


	//   ....[0]....
.L_208:
        /*00cc*/ 	.word	0x00000080


	//   ....[1]....
        /*00d0*/ 	.word	0x00000ec0


	//----- nvinfo : EIATTR_CRS_STACK_SIZE
	.align		4
.L_209:
        /*00d4*/ 	.byte	0x04, 0x1e
        /*00d6*/ 	.short	(.L_211 - .L_210)
.L_210:
        /*00d8*/ 	.word	0x00000000


	//----- nvinfo : EIATTR_CBANK_PARAM_SIZE
	.align		4
.L_211:
        /*00dc*/ 	.byte	0x03, 0x19
        /*00de*/ 	.short	0x0050


	//----- nvinfo : EIATTR_PARAM_CBANK
	.align		4
        /*00e0*/ 	.byte	0x04, 0x0a
        /*00e2*/ 	.short	(.L_213 - .L_212)
	.align		4
.L_212:
        /*00e4*/ 	.word	index@(.nv.constant0._Z32initialize_clique_beliefs_kerneliiiPKiS0_PKcS0_PKhPKdPdS7_)
        /*00e8*/ 	.short	0x0380
        /*00ea*/ 	.short	0x0050


	//----- nvinfo : EIATTR_SW_WAR
	.align		4
.L_213:
        /*00ec*/ 	.byte	0x04, 0x36
        /*00ee*/ 	.short	(.L_215 - .L_214)
.L_214:
        /*00f0*/ 	.word	0x00000008
.L_215:


//--------------------- .nv.callgraph             --------------------------
	.section	.nv.callgraph,"",@"SHT_CUDA_CALLGRAPH"
	.align	4
	.sectionentsize	8
	.align		4
        /*0000*/ 	.word	0x00000000
	.align		4
        /*0004*/ 	.word	0xffffffff
	.align		4
        /*0008*/ 	.word	0x00000000
	.align		4
        /*000c*/ 	.word	0xfffffffe
	.align		4
        /*0010*/ 	.word	0x00000000
	.align		4
        /*0014*/ 	.word	0xfffffffd
	.align		4
        /*0018*/ 	.word	0x00000000
	.align		4
        /*001c*/ 	.word	0xfffffffc


//--------------------- .text._Z20sum_clique_ll_kerneliiPKdPd --------------------------
	.section	.text._Z20sum_clique_ll_kerneliiPKdPd,"ax",@progbits
	.align	128
        .global         _Z20sum_clique_ll_kerneliiPKdPd
        .type           _Z20sum_clique_ll_kerneliiPKdPd,@function
        .size           _Z20sum_clique_ll_kerneliiPKdPd,(.L_x_179 - _Z20sum_clique_ll_kerneliiPKdPd)
        .other          _Z20sum_clique_ll_kerneliiPKdPd,@"STO_CUDA_ENTRY STV_DEFAULT"
_Z20sum_clique_ll_kerneliiPKdPd:
.text._Z20sum_clique_ll_kerneliiPKdPd:
[----:B------:R-:W-:Y:S01]  /*0000*/  LDC R1, c[0x0][0x37c] ;  /* 0x0000df00ff017b82 */ /* 0x000fe20000000800 */
[----:B------:R-:W0:Y:S07]  /*0010*/  S2R R3, SR_TID.X ;  /* 0x0000000000037919 */ /* 0x000e2e0000002100 */
[----:B------:R-:W0:Y:S01]  /*0020*/  S2UR UR4, SR_CTAID.X ;  /* 0x00000000000479c3 */ /* 0x000e220000002500 */
[----:B------:R-:W1:Y:S07]  /*0030*/  LDCU UR5, c[0x0][0x380] ;  /* 0x00007000ff0577ac */ /* 0x000e6e0008000800 */
[----:B------:R-:W0:Y:S02]  /*0040*/  LDC R0, c[0x0][0x360] ;  /* 0x0000d800ff007b82 */ /* 0x000e240000000800 */
[----:B0-----:R-:W-:-:S05]  /*0050*/  IMAD R0, R0, UR4, R3 ;  /* 0x0000000400007c24 */ /* 0x001fca000f8e0203 */
[----:B-1----:R-:W-:-:S13]  /*0060*/  ISETP.GE.AND P0, PT, R0, UR5, PT ;  /* 0x0000000500007c0c */ /* 0x002fda000bf06270 */
[----:B------:R-:W-:Y:S05]  /*0070*/  @P0 EXIT ;  /* 0x000000000000094d */ /* 0x000fea0003800000 */
[----:B------:R-:W0:Y:S01]  /*0080*/  LDCU UR7, c[0x0][0x384] ;  /* 0x00007080ff0777ac */ /* 0x000e220008000800 */
[----:B------:R-:W-:Y:S01]  /*0090*/  CS2R R12, SRZ ;  /* 0x00000000000c7805 */ /* 0x000fe2000001ff00 */
[----:B------:R-:W1:Y:S01]  /*00a0*/  LDCU.64 UR12, c[0x0][0x358] ;  /* 0x00006b00ff0c77ac */ /* 0x000e620008000a00 */
[----:B0-----:R-:W-:-:S09]  /*00b0*/  UISETP.GE.AND UP0, UPT, UR7, 0x1, UPT ;  /* 0x000000010700788c */ /* 0x001fd2000bf06270 */
[----:B-1----:R-:W-:Y:S05]  /*00c0*/  BRA.U !UP0, `(.L_x_0) ;  /* 0x0000000508a87547 */ /* 0x002fea000b800000 */
[----:B------:R-:W-:Y:S02]  /*00d0*/  UISETP.GE.U32.AND UP1, UPT, UR7, 0x10, UPT ;  /* 0x000000100700788c */ /* 0x000fe4000bf26070 */
[----:B------:R-:W-:Y:S01]  /*00e0*/  IMAD R21, R0, UR7, RZ ;  /* 0x0000000700157c24 */ /* 0x000fe2000f8e02ff */
[----:B------:R-:W-:Y:S01]  /*00f0*/  ULOP3.LUT UR10, UR7, 0xf, URZ, 0xc0, !UPT ;  /* 0x0000000f070a7892 */ /* 0x000fe2000f8ec0ff */
[----:B------:R-:W-:Y:S01]  /*0100*/  CS2R R12, SRZ ;  /* 0x00000000000c7805 */ /* 0x000fe2000001ff00 */
[----:B------:R-:W-:Y:S02]  /*0110*/  UMOV UR4, URZ ;  /* 0x000000ff00047c82 */ /* 0x000fe40008000000 */
[----:B------:R-:W-:Y:S02]  /*0120*/  UISETP.NE.AND UP0, UPT, UR10, URZ, UPT ;  /* 0x000000ff0a00728c */ /* 0x000fe4000bf05270 */
[----:B------:R-:W-:Y:S09]  /*0130*/  BRA.U !UP1, `(.L_x_1) ;  /* 0x0000000109b87547 */ /* 0x000ff2000b800000 */
[----:B------:R-:W0:Y:S01]  /*0140*/  LDCU.64 UR8, c[0x0][0x388] ;  /* 0x00007100ff0877ac */ /* 0x000e220008000a00 */
[----:B------:R-:W-:Y:S02]  /*0150*/  MOV R20, R21 ;  /* 0x0000001500147202 */ /* 0x000fe40000000f00 */
[----:B------:R-:W-:Y:S01]  /*0160*/  CS2R R12, SRZ ;  /* 0x00000000000c7805 */ /* 0x000fe2000001ff00 */
[----:B------:R-:W-:Y:S02]  /*0170*/  ULOP3.LUT UR4, UR7, 0x7ffffff0, URZ, 0xc0, !UPT ;  /* 0x7ffffff007047892 */ /* 0x000fe4000f8ec0ff */
[----:B0-----:R-:W-:Y:S02]  /*0180*/  UIADD3 UR5, UP1, UPT, UR8, 0x40, URZ ;  /* 0x0000004008057890 */ /* 0x001fe4000ff3e0ff */
[----:B------:R-:W-:Y:S02]  /*0190*/  UIADD3 UR8, UPT, UPT, -UR4, URZ, URZ ;  /* 0x000000ff04087290 */ /* 0x000fe4000fffe1ff */
[----:B------:R-:W-:-:S12]  /*01a0*/  UIADD3.X UR6, UPT, UPT, URZ, UR9, URZ, UP1, !UPT ;  /* 0x00000009ff067290 */ /* 0x000fd80008ffe4ff */
.L_x_2:
[----:B------:R-:W-:Y:S02]  /*01b0*/  MOV R2, UR5 ;  /* 0x0000000500027c02 */ /* 0x000fe40008000f00 */
[----:B------:R-:W-:-:S03]  /*01c0*/  MOV R3, UR6 ;  /* 0x0000000600037c02 */ /* 0x000fc60008000f00 */
[----:B------:R-:W-:-:S05]  /*01d0*/  IMAD.WIDE R2, R20, 0x8, R2 ;  /* 0x0000000814027825 */ /* 0x000fca00078e0202 */
[----:B------:R-:W2:Y:S04]  /*01e0*/  LDG.E.64 R24, desc[UR12][R2.64+-0x40] ;  /* 0xffffc00c02187981 */ /* 0x000ea8000c1e1b00 */
[----:B------:R-:W3:Y:S04]  /*01f0*/  LDG.E.64 R14, desc[UR12][R2.64+-0x38] ;  /* 0xffffc80c020e7981 */ /* 0x000ee8000c1e1b00 */
[----:B------:R-:W4:Y:S04]  /*0200*/  LDG.E.64 R16, desc[UR12][R2.64+-0x30] ;  /* 0xffffd00c02107981 */ /* 0x000f28000c1e1b00 */
[----:B------:R-:W5:Y:S04]  /*0210*/  LDG.E.64 R22, desc[UR12][R2.64+-0x28] ;  /* 0xffffd80c02167981 */ /* 0x000f68000c1e1b00 */
[----:B------:R-:W5:Y:S04]  /*0220*/  LDG.E.64 R18, desc[UR12][R2.64+-0x20] ;  /* 0xffffe00c02127981 */ /* 0x000f68000c1e1b00 */
[----:B------:R-:W5:Y:S04]  /*0230*/  LDG.E.64 R4, desc[UR12][R2.64+-0x18] ;  /* 0xffffe80c02047981 */ /* 0x000f68000c1e1b00 */
[----:B------:R-:W5:Y:S04]  /*0240*/  LDG.E.64 R6, desc[UR12][R2.64+-0x10] ;  /* 0xfffff00c02067981 */ /* 0x000f68000c1e1b00 */
[----:B------:R-:W5:Y:S04]  /*0250*/  LDG.E.64 R8, desc[UR12][R2.64+-0x8] ;  /* 0xfffff80c02087981 */ /* 0x000f68000c1e1b00 */
[----:B------:R-:W5:Y:S04]  /*0260*/  LDG.E.64 R10, desc[UR12][R2.64] ;  /* 0x0000000c020a7981 */ /* 0x000f68000c1e1b00 */
[----:B------:R-:W5:Y:S01]  /*0270*/  LDG.E.64 R26, desc[UR12][R2.64+0x38] ;  /* 0x0000380c021a7981 */ /* 0x000f62000c1e1b00 */
[----:B--2---:R-:W-:-:S03]  /*0280*/  DADD R24, R24, R12 ;  /* 0x0000000018187229 */ /* 0x004fc6000000000c */
[----:B------:R-:W2:Y:S05]  /*0290*/  LDG.E.64 R12, desc[UR12][R2.64+0x8] ;  /* 0x0000080c020c7981 */ /* 0x000eaa000c1e1b00 */
[----:B---3--:R-:W-:Y:S01]  /*02a0*/  DADD R24, R24, R14 ;  /* 0x0000000018187229 */ /* 0x008fe2000000000e */
[----:B------:R-:W3:Y:S07]  /*02b0*/  LDG.E.64 R14, desc[UR12][R2.64+0x10] ;  /* 0x0000100c020e7981 */ /* 0x000eee000c1e1b00 */
[----:B----4-:R-:W-:Y:S01]  /*02c0*/  DADD R24, R24, R16 ;  /* 0x0000000018187229 */ /* 0x010fe20000000010 */
[----:B------:R-:W4:Y:S07]  /*02d0*/  LDG.E.64 R16, desc[UR12][R2.64+0x18] ;  /* 0x0000180c02107981 */ /* 0x000f2e000c1e1b00 */
[----:B-----5:R-:W-:Y:S01]  /*02e0*/  DADD R24, R24, R22 ;  /* 0x0000000018187229 */ /* 0x020fe20000000016 */
[----:B------:R-:W5:Y:S07]  /*02f0*/  LDG.E.64 R22, desc[UR12][R2.64+0x20] ;  /* 0x0000200c02167981 */ /* 0x000f6e000c1e1b00 */
[----:B------:R-:W-:Y:S01]  /*0300*/  DADD R24, R24, R18 ;  /* 0x0000000018187229 */ /* 0x000fe20000000012 */
[----:B------:R-:W5:Y:S07]  /*0310*/  LDG.E.64 R18, desc[UR12][R2.64+0x28] ;  /* 0x0000280c02127981 */ /* 0x000f6e000c1e1b00 */
[----:B------:R-:W-:Y:S01]  /*0320*/  DADD R24, R24, R4 ;  /* 0x0000000018187229 */ /* 0x000fe20000000004 */
[----:B------:R-:W5:Y:S07]  /*0330*/  LDG.E.64 R4, desc[UR12][R2.64+0x30] ;  /* 0x0000300c02047981 */ /* 0x000f6e000c1e1b00 */
[----:B------:R-:W-:-:S08]  /*0340*/  DADD R6, R24, R6 ;  /* 0x0000000018067229 */ /* 0x000fd00000000006 */
[----:B------:R-:W-:-:S08]  /*0350*/  DADD R6, R6, R8 ;  /* 0x0000000006067229 */ /* 0x000fd00000000008 */
[----:B------:R-:W-:Y:S01]  /*0360*/  DADD R6, R6, R10 ;  /* 0x0000000006067229 */ /* 0x000fe2000000000a */
[----:B------:R-:W-:-:S04]  /*0370*/  UIADD3 UR8, UPT, UPT, UR8, 0x10, URZ ;  /* 0x0000001008087890 */ /* 0x000fc8000fffe0ff */
[----:B------:R-:W-:Y:S01]  /*0380*/  UISETP.NE.AND UP1, UPT, UR8, URZ, UPT ;  /* 0x000000ff0800728c */ /* 0x000fe2000bf25270 */
[----:B------:R-:W-:Y:S02]  /*0390*/  VIADD R20, R20, 0x10 ;  /* 0x0000001014147836 */ /* 0x000fe40000000000 */
[----:B--2---:R-:W-:-:S08]  /*03a0*/  DADD R6, R6, R12 ;  /* 0x0000000006067229 */ /* 0x004fd0000000000c */
[----:B---3--:R-:W-:-:S08]  /*03b0*/  DADD R6, R6, R14 ;  /* 0x0000000006067229 */ /* 0x008fd0000000000e */
[----:B----4-:R-:W-:-:S08]  /*03c0*/  DADD R6, R6, R16 ;  /* 0x0000000006067229 */ /* 0x010fd00000000010 */
[----:B-----5:R-:W-:-:S08]  /*03d0*/  DADD R6, R6, R22 ;  /* 0x0000000006067229 */ /* 0x020fd00000000016 */
[----:B------:R-:W-:-:S08]  /*03e0*/  DADD R6, R6, R18 ;  /* 0x0000000006067229 */ /* 0x000fd00000000012 */
[----:B------:R-:W-:-:S08]  /*03f0*/  DADD R4, R6, R4 ;  /* 0x0000000006047229 */ /* 0x000fd00000000004 */
[----:B------:R-:W-:Y:S01]  /*0400*/  DADD R12, R4, R26 ;  /* 0x00000000040c7229 */ /* 0x000fe2000000001a */
[----:B------:R-:W-:Y:S10]  /*0410*/  BRA.U UP1, `(.L_x_2) ;  /* 0xfffffffd01647547 */ /* 0x000ff4000b83ffff */
.L_x_1:
[----:B------:R-:W-:Y:S05]  /*0420*/  BRA.U !UP0, `(.L_x_0) ;  /* 0x0000000108d07547 */ /* 0x000fea000b800000 */
[----:B------:R-:W-:Y:S02]  /*0430*/  UISETP.GE.U32.AND UP0, UPT, UR10, 0x8, UPT ;  /* 0x000000080a00788c */ /* 0x000fe4000bf06070 */
[----:B------:R-:W-:-:S04]  /*0440*/  ULOP3.LUT UR6, UR7, 0x7, URZ, 0xc0, !UPT ;  /* 0x0000000707067892 */ /* 0x000fc8000f8ec0ff */
[----:B------:R-:W-:-:S03]  /*0450*/  UISETP.NE.AND UP1, UPT, UR6, URZ, UPT ;  /* 0x000000ff0600728c */ /* 0x000fc6000bf25270 */
[----:B------:R-:W-:Y:S08]  /*0460*/  BRA.U !UP0, `(.L_x_3) ;  /* 0x0000000108507547 */ /* 0x000ff0000b800000 */
[----:B------:R-:W0:Y:S01]  /*0470*/  LDC.64 R14, c[0x0][0x388] ;  /* 0x0000e200ff0e7b82 */ /* 0x000e220000000a00 */
[----:B------:R-:W-:-:S05]  /*0480*/  IADD3 R3, PT, PT, R21, UR4, RZ ;  /* 0x0000000415037c10 */ /* 0x000fca000fffe0ff */
[----:B0-----:R-:W-:-:S05]  /*0490*/  IMAD.WIDE R14, R3, 0x8, R14 ;  /* 0x00000008030e7825 */ /* 0x001fca00078e020e */
[----:B------:R-:W2:Y:S04]  /*04a0*/  LDG.E.64 R16, desc[UR12][R14.64] ;  /* 0x0000000c0e107981 */ /* 0x000ea8000c1e1b00 */
[----:B------:R-:W3:Y:S04]  /*04b0*/  LDG.E.64 R18, desc[UR12][R14.64+0x8] ;  /* 0x0000080c0e127981 */ /* 0x000ee8000c1e1b00 */
[----:B------:R-:W4:Y:S04]  /*04c0*/  LDG.E.64 R22, desc[UR12][R14.64+0x10] ;  /* 0x0000100c0e167981 */ /* 0x000f28000c1e1b00 */
[----:B------:R-:W5:Y:S04]  /*04d0*/  LDG.E.64 R8, desc[UR12][R14.64+0x18] ;  /* 0x0000180c0e087981 */ /* 0x000f68000c1e1b00 */
[----:B------:R-:W5:Y:S04]  /*04e0*/  LDG.E.64 R6, desc[UR12][R14.64+0x20] ;  /* 0x0000200c0e067981 */ /* 0x000f68000c1e1b00 */
[----:B------:R-:W5:Y:S04]  /*04f0*/  LDG.E.64 R4, desc[UR12][R14.64+0x28] ;  /* 0x0000280c0e047981 */ /* 0x000f68000c1e1b00 */
[----:B------:R-:W5:Y:S04]  /*0500*/  LDG.E.64 R2, desc[UR12][R14.64+0x30] ;  /* 0x0000300c0e027981 */ /* 0x000f68000c1e1b00 */
[----:B------:R-:W5:Y:S01]  /*0510*/  LDG.E.64 R10, desc[UR12][R14.64+0x38] ;  /* 0x0000380c0e0a7981 */ /* 0x000f62000c1e1b00 */
[----:B------:R-:W-:Y:S01]  /*0520*/  UIADD3 UR4, UPT, UPT, UR4, 0x8, URZ ;  /* 0x0000000804047890 */ /* 0x000fe2000fffe0ff */
[----:B--2---:R-:W-:-:S08]  /*0530*/  DADD R16, R12, R16 ;  /* 0x000000000c107229 */ /* 0x004fd00000000010 */
[----:B---3--:R-:W-:-:S08]  /*0540*/  DADD R16, R16, R18 ;  /* 0x0000000010107229 */ /* 0x008fd00000000012 */
[----:B----4-:R-:W-:-:S08]  /*0550*/  DADD R16, R16, R22 ;  /* 0x0000000010107229 */ /* 0x010fd00000000016 */
[----:B-----5:R-:W-:-:S08]  /*0560*/  DADD R8, R16, R8 ;  /* 0x0000000010087229 */ /* 0x020fd00000000008 */
[----:B------:R-:W-:-:S08]  /*0570*/  DADD R6, R8, R6 ;  /* 0x0000000008067229 */ /* 0x000fd00000000006 */
[----:B------:R-:W-:-:S08]  /*0580*/  DADD R4, R6, R4 ;  /* 0x0000000006047229 */ /* 0x000fd00000000004 */
[----:B------:R-:W-:-:S08]  /*0590*/  DADD R2, R4, R2 ;  /* 0x0000000004027229 */ /* 0x000fd00000000002 */
[----:B------:R-:W-:-:S11]  /*05a0*/  DADD R12, R2, R10 ;  /* 0x00000000020c7229 */ /* 0x000fd6000000000a */
.L_x_3:
[----:B------:R-:W-:Y:S05]  /*05b0*/  BRA.U !UP1, `(.L_x_0) ;  /* 0x00000001096c7547 */ /* 0x000fea000b800000 */
[----:B------:R-:W-:Y:S02]  /*05c0*/  UISETP.GE.U32.AND UP0, UPT, UR6, 0x4, UPT ;  /* 0x000000040600788c */ /* 0x000fe4000bf06070 */
[----:B------:R-:W-:-:S04]  /*05d0*/  ULOP3.LUT UR5, UR7, 0x3, URZ, 0xc0, !UPT ;  /* 0x0000000307057892 */ /* 0x000fc8000f8ec0ff */
[----:B------:R-:W-:-:S03]  /*05e0*/  UISETP.NE.AND UP1, UPT, UR5, URZ, UPT ;  /* 0x000000ff0500728c */ /* 0x000fc6000bf25270 */
[----:B------:R-:W-:Y:S08]  /*05f0*/  BRA.U !UP0, `(.L_x_4) ;  /* 0x0000000108307547 */ /* 0x000ff0000b800000 */
[----:B------:R-:W0:Y:S01]  /*0600*/  LDC.64 R2, c[0x0][0x388] ;  /* 0x0000e200ff027b82 */ /* 0x000e220000000a00 */
[----:B------:R-:W-:-:S04]  /*0610*/  VIADD R5, R21, UR4 ;  /* 0x0000000415057c36 */ /* 0x000fc80008000000 */
[----:B0-----:R-:W-:-:S05]  /*0620*/  IMAD.WIDE R2, R5, 0x8, R2 ;  /* 0x0000000805027825 */ /* 0x001fca00078e0202 */
[----:B------:R-:W2:Y:S04]  /*0630*/  LDG.E.64 R4, desc[UR12][R2.64] ;  /* 0x0000000c02047981 */ /* 0x000ea8000c1e1b00 */
[----:B------:R-:W3:Y:S04]  /*0640*/  LDG.E.64 R6, desc[UR12][R2.64+0x8] ;  /* 0x0000080c02067981 */ /* 0x000ee8000c1e1b00 */
[----:B------:R-:W4:Y:S04]  /*0650*/  LDG.E.64 R8, desc[UR12][R2.64+0x10] ;  /* 0x0000100c02087981 */ /* 0x000f28000c1e1b00 */
[----:B------:R-:W5:Y:S01]  /*0660*/  LDG.E.64 R10, desc[UR12][R2.64+0x18] ;  /* 0x0000180c020a7981 */ /* 0x000f62000c1e1b00 */
[----:B------:R-:W-:Y:S01]  /*0670*/  UIADD3 UR4, UPT, UPT, UR4, 0x4, URZ ;  /* 0x0000000404047890 */ /* 0x000fe2000fffe0ff */
[----:B--2---:R-:W-:-:S08]  /*0680*/  DADD R4, R12, R4 ;  /* 0x000000000c047229 */ /* 0x004fd00000000004 */
[----:B---3--:R-:W-:-:S08]  /*0690*/  DADD R4, R4, R6 ;  /* 0x0000000004047229 */ /* 0x008fd00000000006 */
[----:B----4-:R-:W-:-:S08]  /*06a0*/  DADD R4, R4, R8 ;  /* 0x0000000004047229 */ /* 0x010fd00000000008 */
[----:B-----5:R-:W-:-:S11]  /*06b0*/  DADD R12, R4, R10 ;  /* 0x00000000040c7229 */ /* 0x020fd6000000000a */
.L_x_4:
[----:B------:R-:W-:Y:S05]  /*06c0*/  BRA.U !UP1, `(.L_x_0) ;  /* 0x0000000109287547 */ /* 0x000fea000b800000 */
[----:B------:R-:W0:Y:S01]  /*06d0*/  LDC.64 R4, c[0x0][0x388] ;  /* 0x0000e200ff047b82 */ /* 0x000e220000000a00 */
[----:B------:R-:W-:Y:S01]  /*06e0*/  IADD3 R21, PT, PT, R21, UR4, RZ ;  /* 0x0000000415157c10 */ /* 0x000fe2000fffe0ff */
[----:B------:R-:W-:-:S12]  /*06f0*/  UIADD3 UR5, UPT, UPT, -UR5, URZ, URZ ;  /* 0x000000ff05057290 */ /* 0x000fd8000fffe1ff */
.L_x_5:
[----:B0-----:R-:W-:-:S06]  /*0700*/  IMAD.WIDE R2, R21, 0x8, R4 ;  /* 0x0000000815027825 */ /* 0x001fcc00078e0204 */
[----:B------:R-:W2:Y:S01]  /*0710*/  LDG.E.64 R2, desc[UR12][R2.64] ;  /* 0x0000000c02027981 */ /* 0x000ea2000c1e1b00 */
[----:B------:R-:W-:Y:S01]  /*0720*/  UIADD3 UR5, UPT, UPT, UR5, 0x1, URZ ;  /* 0x0000000105057890 */ /* 0x000fe2000fffe0ff */
[----:B------:R-:W-:-:S03]  /*0730*/  IADD3 R21, PT, PT, R21, 0x1, RZ ;  /* 0x0000000115157810 */ /* 0x000fc60007ffe0ff */
[----:B------:R-:W-:Y:S01]  /*0740*/  UISETP.NE.AND UP0, UPT, UR5, URZ, UPT ;  /* 0x000000ff0500728c */ /* 0x000fe2000bf05270 */
[----:B--2---:R-:W-:-:S08]  /*0750*/  DADD R12, R2, R12 ;  /* 0x00000000020c7229 */ /* 0x004fd0000000000c */
[----:B------:R-:W-:Y:S05]  /*0760*/  BRA.U UP0, `(.L_x_5) ;  /* 0xfffffffd00e47547 */ /* 0x000fea000b83ffff */
.L_x_0:
[----:B------:R-:W0:Y:S02]  /*0770*/  LDC.64 R2, c[0x0][0x390] ;  /* 0x0000e400ff027b82 */ /* 0x000e240000000a00 */
[----:B0-----:R-:W-:-:S05]  /*0780*/  IMAD.WIDE R2, R0, 0x8, R2 ;  /* 0x0000000800027825 */ /* 0x001fca00078e0202 */
[----:B------:R-:W-:Y:S01]  /*0790*/  STG.E.64 desc[UR12][R2.64], R12 ;  /* 0x0000000c02007986 */ /* 0x000fe2000c101b0c */
[----:B------:R-:W-:Y:S05]  /*07a0*/  EXIT ;  /* 0x000000000000794d */ /* 0x000fea0003800000 */
.L_x_6:
[----:B------:R-:W-:-:S00]  /*07b0*/  BRA `(.L_x_6) ;  /* 0xfffffffc00fc7947 */ /* 0x000fc0000383ffff */
[----:B------:R-:W-:-:S00]  /*07c0*/  NOP ;  /* 0x0000000000007918 */ /* 0x000fc00000000000 */
        /* <DEDUP_REMOVED lines=11> */
.L_x_179:


//--------------------- .text._Z24compute_clique_ll_kerneliiPKiS0_iiPKdS2_S2_S2_Pd --------------------------
	.section	.text._Z24compute_clique_ll_kerneliiPKiS0_iiPKdS2_S2_S2_Pd,"ax",@progbits
	.align	128
        .global         _Z24compute_clique_ll_kerneliiPKiS0_iiPKdS2_S2_S2_Pd
        .type           _Z24compute_clique_ll_kerneliiPKiS0_iiPKdS2_S2_S2_Pd,@function
        .size           _Z24compute_clique_ll_kerneliiPKiS0_iiPKdS2_S2_S2_Pd,(.L_x_180 - _Z24compute_clique_ll_kerneliiPKiS0_iiPKdS2_S2_S2_Pd)
        .other          _Z24compute_clique_ll_kerneliiPKiS0_iiPKdS2_S2_S2_Pd,@"STO_CUDA_ENTRY STV_DEFAULT"
_Z24compute_clique_ll_kerneliiPKiS0_iiPKdS2_S2_S2_Pd:
.text._Z24compute_clique_ll_kerneliiPKiS0_iiPKdS2_S2_S2_Pd:
[----:B------:R-:W-:Y:S01]  /*0000*/  LDC R1, c[0x0][0x37c] ;  /* 0x0000df00ff017b82 */ /* 0x000fe20000000800 */
[----:B------:R-:W0:Y:S07]  /*0010*/  S2R R0, SR_TID.X ;  /* 0x0000000000007919 */ /* 0x000e2e0000002100 */
[----:B------:R-:W0:Y:S08]  /*0020*/  S2UR UR4, SR_CTAID.X ;  /* 0x00000000000479c3 */ /* 0x000e300000002500 */
[----:B------:R-:W0:Y:S08]  /*0030*/  LDC R11, c[0x0][0x360] ;  /* 0x0000d800ff0b7b82 */ /* 0x000e300000000800 */
[----:B------:R-:W1:Y:S01]  /*0040*/  LDC.64 R2, c[0x0][0x380] ;  /* 0x0000e000ff027b82 */ /* 0x000e620000000a00 */
[----:B0-----:R-:W-:-:S02]  /*0050*/  IMAD R11, R11, UR4, R0 ;  /* 0x000000040b0b7c24 */ /* 0x001fc4000f8e0200 */
[----:B-1----:R-:W-:-:S05]  /*0060*/  IMAD R0, R3, R2, RZ ;  /* 0x0000000203007224 */ /* 0x002fca00078e02ff */
[----:B------:R-:W-:-:S13]  /*0070*/  ISETP.GE.AND P0, PT, R11, R0, PT ;  /* 0x000000000b00720c */ /* 0x000fda0003f06270 */
[----:B------:R-:W-:Y:S05]  /*0080*/  @P0 EXIT ;  /* 0x000000000000094d */ /* 0x000fea0003800000 */
[----:B------:R-:W-:Y:S01]  /*0090*/  IABS R7, R2 ;  /* 0x0000000200077213 */ /* 0x000fe20000000000 */
[----:B------:R-:W0:Y:S01]  /*00a0*/  LDC.64 R14, c[0x0][0x390] ;  /* 0x0000e400ff0e7b82 */ /* 0x000e220000000a00 */
[----:B------:R-:W1:Y:S02]  /*00b0*/  LDCU.64 UR4, c[0x0][0x358] ;  /* 0x00006b00ff0477ac */ /* 0x000e640008000a00 */
[----:B------:R-:W2:Y:S01]  /*00c0*/  I2F.RP R0, R7 ;  /* 0x0000000700007306 */ /* 0x000ea20000209400 */
[----:B------:R-:W3:Y:S07]  /*00d0*/  LDCU UR6, c[0x0][0x398] ;  /* 0x00007300ff0677ac */ /* 0x000eee0008000800 */
[----:B--2---:R-:W2:Y:S02]  /*00e0*/  MUFU.RCP R0, R0 ;  /* 0x0000000000007308 */ /* 0x004ea40000001000 */
[----:B--2---:R-:W-:-:S06]  /*00f0*/  VIADD R4, R0, 0xffffffe ;  /* 0x0ffffffe00047836 */ /* 0x004fcc0000000000 */
[----:B------:R2:W4:Y:S02]  /*0100*/  F2I.FTZ.U32.TRUNC.NTZ R5, R4 ;  /* 0x0000000400057305 */ /* 0x000524000021f000 */
[----:B--2---:R-:W-:Y:S02]  /*0110*/  IMAD.MOV.U32 R4, RZ, RZ, RZ ;  /* 0x000000ffff047224 */ /* 0x004fe400078e00ff */
[----:B----4-:R-:W-:-:S04]  /*0120*/  IMAD.MOV R6, RZ, RZ, -R5 ;  /* 0x000000ffff067224 */ /* 0x010fc800078e0a05 */
[----:B------:R-:W-:Y:S01]  /*0130*/  IMAD R9, R6, R7, RZ ;  /* 0x0000000706097224 */ /* 0x000fe200078e02ff */
[----:B------:R-:W-:-:S03]  /*0140*/  IABS R6, R11 ;  /* 0x0000000b00067213 */ /* 0x000fc60000000000 */
[----:B------:R-:W-:Y:S02]  /*0150*/  IMAD.HI.U32 R5, R5, R9, R4 ;  /* 0x0000000905057227 */ /* 0x000fe400078e0004 */
[----:B------:R-:W2:Y:S04]  /*0160*/  LDC.64 R8, c[0x0][0x388] ;  /* 0x0000e200ff087b82 */ /* 0x000ea80000000a00 */
[----:B------:R-:W-:-:S04]  /*0170*/  IMAD.HI.U32 R23, R5, R6, RZ ;  /* 0x0000000605177227 */ /* 0x000fc800078e00ff */
[----:B------:R-:W-:Y:S01]  /*0180*/  IMAD.MOV R0, RZ, RZ, -R23 ;  /* 0x000000ffff007224 */ /* 0x000fe200078e0a17 */
[----:B------:R-:W4:Y:S03]  /*0190*/  LDC.64 R4, c[0x0][0x3b0] ;  /* 0x0000ec00ff047b82 */ /* 0x000f260000000a00 */
[----:B------:R-:W-:-:S05]  /*01a0*/  IMAD R0, R7, R0, R6 ;  /* 0x0000000007007224 */ /* 0x000fca00078e0206 */
[----:B------:R-:W-:-:S13]  /*01b0*/  ISETP.GT.U32.AND P2, PT, R7, R0, PT ;  /* 0x000000000700720c */ /* 0x000fda0003f44070 */
[-C--:B------:R-:W-:Y:S01]  /*01c0*/  @!P2 IADD3 R0, PT, PT, R0, -R7.reuse, RZ ;  /* 0x800000070000a210 */ /* 0x080fe20007ffe0ff */
[----:B------:R-:W-:Y:S01]  /*01d0*/  @!P2 VIADD R23, R23, 0x1 ;  /* 0x000000011717a836 */ /* 0x000fe20000000000 */
[----:B------:R-:W-:Y:S02]  /*01e0*/  ISETP.NE.AND P2, PT, R2, RZ, PT ;  /* 0x000000ff0200720c */ /* 0x000fe40003f45270 */
[----:B------:R-:W-:Y:S02]  /*01f0*/  ISETP.GE.U32.AND P0, PT, R0, R7, PT ;  /* 0x000000070000720c */ /* 0x000fe40003f06070 */
[----:B------:R-:W-:Y:S01]  /*0200*/  LOP3.LUT R0, R11, R2, RZ, 0x3c, !PT ;  /* 0x000000020b007212 */ /* 0x000fe200078e3cff */
[----:B------:R-:W3:Y:S03]  /*0210*/  LDC.64 R6, c[0x0][0x3b8] ;  /* 0x0000ee00ff067b82 */ /* 0x000ee60000000a00 */
[----:B------:R-:W-:-:S07]  /*0220*/  ISETP.GE.AND P1, PT, R0, RZ, PT ;  /* 0x000000ff0000720c */ /* 0x000fce0003f26270 */
[----:B------:R-:W-:-:S06]  /*0230*/  @P0 VIADD R23, R23, 0x1 ;  /* 0x0000000117170836 */ /* 0x000fcc0000000000 */
[----:B------:R-:W-:Y:S01]  /*0240*/  @!P1 IMAD.MOV R23, RZ, RZ, -R23 ;  /* 0x000000ffff179224 */ /* 0x000fe200078e0a17 */
[----:B------:R-:W-:-:S04]  /*0250*/  @!P2 LOP3.LUT R23, RZ, R2, RZ, 0x33, !PT ;  /* 0x00000002ff17a212 */ /* 0x000fc800078e33ff */
[C---:B------:R-:W-:Y:S01]  /*0260*/  IADD3 R0, PT, PT, -R23.reuse, RZ, RZ ;  /* 0x000000ff17007210 */ /* 0x040fe20007ffe1ff */
[----:B0-----:R-:W-:-:S04]  /*0270*/  IMAD.WIDE R14, R23, 0x4, R14 ;  /* 0x00000004170e7825 */ /* 0x001fc800078e020e */
[----:B--2---:R-:W-:Y:S02]  /*0280*/  IMAD.WIDE R12, R23, 0x4, R8 ;  /* 0x00000004170c7825 */ /* 0x004fe400078e0208 */
[----:B-1----:R-:W2:Y:S02]  /*0290*/  LDG.E R14, desc[UR4][R14.64] ;  /* 0x000000040e0e7981 */ /* 0x002ea4000c1e1900 */
[----:B------:R-:W-:Y:S02]  /*02a0*/  IMAD R0, R2, R0, R11 ;  /* 0x0000000002007224 */ /* 0x000fe400078e020b */
[----:B------:R-:W2:Y:S02]  /*02b0*/  LDG.E R12, desc[UR4][R12.64] ;  /* 0x000000040c0c7981 */ /* 0x000ea4000c1e1900 */
[----:B------:R-:W-:-:S04]  /*02c0*/  IMAD R16, R0, R3, RZ ;  /* 0x0000000300107224 */ /* 0x000fc800078e02ff */
[----:B------:R-:W-:Y:S02]  /*02d0*/  IMAD.IADD R3, R23, 0x1, R16 ;  /* 0x0000000117037824 */ /* 0x000fe400078e0210 */
[----:B---3--:R-:W-:-:S04]  /*02e0*/  IMAD.WIDE R10, R0, 0x8, R6 ;  /* 0x00000008000a7825 */ /* 0x008fc800078e0206 */
[----:B----4-:R-:W-:Y:S02]  /*02f0*/  IMAD.WIDE R6, R3, 0x8, R4 ;  /* 0x0000000803067825 */ /* 0x010fe400078e0204 */
[----:B------:R0:W5:Y:S04]  /*0300*/  LDG.E.64 R4, desc[UR4][R10.64] ;  /* 0x000000040a047981 */ /* 0x000168000c1e1b00 */
[----:B------:R-:W5:Y:S01]  /*0310*/  LDG.E.64 R6, desc[UR4][R6.64] ;  /* 0x0000000406067981 */ /* 0x000f62000c1e1b00 */
[----:B------:R-:W-:Y:S01]  /*0320*/  IMAD.SHL.U32 R16, R16, 0x10, RZ ;  /* 0x0000001010107824 */ /* 0x000fe200078e00ff */
[----:B------:R-:W-:Y:S01]  /*0330*/  BSSY.RECONVERGENT B0, `(.L_x_7) ;  /* 0x00000b6000007945 */ /* 0x000fe20003800200 */
[----:B--2---:R-:W-:Y:S02]  /*0340*/  ISETP.NE.AND P0, PT, R14, UR6, PT ;  /* 0x000000060e007c0c */ /* 0x004fe4000bf05270 */
[----:B------:R-:W-:-:S02]  /*0350*/  ISETP.NE.AND P1, PT, R12, UR6, PT ;  /* 0x000000060c007c0c */ /* 0x000fc4000bf25270 */
[----:B------:R-:W-:-:S11]  /*0360*/  SHF.R.S32.HI R14, RZ, 0x1f, R16 ;  /* 0x0000001fff0e7819 */ /* 0x000fd60000011410 */
[----:B0-----:R-:W-:Y:S05]  /*0370*/  @P0 BRA P1, `(.L_x_8) ;  /* 0x0000000400700947 */ /* 0x001fea0000800000 */
[----:B------:R-:W0:Y:S01]  /*0380*/  LDCU.64 UR8, c[0x0][0x3a8] ;  /* 0x00007500ff0877ac */ /* 0x000e220008000a00 */
[----:B------:R-:W-:-:S05]  /*0390*/  IMAD.SHL.U32 R3, R23, 0x10, RZ ;  /* 0x0000001017037824 */ /* 0x000fca00078e00ff */
[----:B------:R-:W-:-:S04]  /*03a0*/  IADD3 R9, P0, PT, R16, R3, RZ ;  /* 0x0000000310097210 */ /* 0x000fc80007f1e0ff */
[----:B------:R-:W-:Y:S02]  /*03b0*/  LEA.HI.X.SX32 R10, R3, R14, 0x1, P0 ;  /* 0x0000000e030a7211 */ /* 0x000fe400000f0eff */
[----:B------:R-:W-:Y:S02]  /*03c0*/  ISETP.NE.AND P0, PT, R12, UR6, PT ;  /* 0x000000060c007c0c */ /* 0x000fe4000bf05270 */
[----:B0-----:R-:W-:-:S04]  /*03d0*/  LEA R8, P1, R9, UR8, 0x3 ;  /* 0x0000000809087c11 */ /* 0x001fc8000f8218ff */
[----:B------:R-:W-:-:S07]  /*03e0*/  LEA.HI.X R9, R9, UR9, R10, 0x3, P1 ;  /* 0x0000000909097c11 */ /* 0x000fce00088f1c0a */
[----:B------:R-:W-:Y:S05]  /*03f0*/  @P0 BRA `(.L_x_9) ;  /* 0x0000000000a80947 */ /* 0x000fea0003800000 */
[----:B------:R-:W2:Y:S04]  /*0400*/  LDG.E.64 R12, desc[UR4][R8.64] ;  /* 0x00000004080c7981 */ /* 0x000ea8000c1e1b00 */
[----:B------:R-:W3:Y:S04]  /*0410*/  LDG.E.64 R18, desc[UR4][R8.64+0x8] ;  /* 0x0000080408127981 */ /* 0x000ee8000c1e1b00 */
[----:B------:R-:W4:Y:S04]  /*0420*/  LDG.E.64 R10, desc[UR4][R8.64+0x10] ;  /* 0x00001004080a7981 */ /* 0x000f28000c1e1b00 */
[----:B------:R-:W4:Y:S04]  /*0430*/  LDG.E.64 R14, desc[UR4][R8.64+0x20] ;  /* 0x00002004080e7981 */ /* 0x000f28000c1e1b00 */
[----:B------:R-:W4:Y:S04]  /*0440*/  LDG.E.64 R16, desc[UR4][R8.64+0x28] ;  /* 0x0000280408107981 */ /* 0x000f28000c1e1b00 */
[----:B------:R-:W4:Y:S04]  /*0450*/  LDG.E.64 R26, desc[UR4][R8.64+0x30] ;  /* 0x00003004081a7981 */ /* 0x000f28000c1e1b00 */
[----:B------:R-:W4:Y:S01]  /*0460*/  LDG.E.64 R20, desc[UR4][R8.64+0x40] ;  /* 0x0000400408147981 */ /* 0x000f22000c1e1b00 */
[----:B--2---:R-:W-:-:S08]  /*0470*/  DADD R12, RZ, R12 ;  /* 0x00000000ff0c7229 */ /* 0x004fd0000000000c */
[----:B---3--:R-:W-:Y:S02]  /*0480*/  DADD R18, R12, R18 ;  /* 0x000000000c127229 */ /* 0x008fe40000000012 */
[----:B------:R-:W2:Y:S01]  /*0490*/  LDG.E.64 R12, desc[UR4][R8.64+0x18] ;  /* 0x00001804080c7981 */ /* 0x000ea2000c1e1b00 */
[----:B----4-:R-:W-:-:S03]  /*04a0*/  DADD R24, RZ, R14 ;  /* 0x00000000ff187229 */ /* 0x010fc6000000000e */
[----:B------:R-:W3:Y:S02]  /*04b0*/  LDG.E.64 R14, desc[UR4][R8.64+0x48] ;  /* 0x00004804080e7981 */ /* 0x000ee4000c1e1b00 */
[----:B------:R-:W-:Y:S02]  /*04c0*/  DADD R10, R18, R10 ;  /* 0x00000000120a7229 */ /* 0x000fe4000000000a */
[----:B------:R-:W4:Y:S01]  /*04d0*/  LDG.E.64 R18, desc[UR4][R8.64+0x38] ;  /* 0x0000380408127981 */ /* 0x000f22000c1e1b00 */
[----:B------:R-:W-:-:S03]  /*04e0*/  DADD R16, R24, R16 ;  /* 0x0000000018107229 */ /* 0x000fc60000000010 */
[----:B------:R-:W3:Y:S05]  /*04f0*/  LDG.E.64 R24, desc[UR4][R8.64+0x50] ;  /* 0x0000500408187981 */ /* 0x000eea000c1e1b00 */
[----:B------:R-:W-:Y:S02]  /*0500*/  DADD R26, R16, R26 ;  /* 0x00000000101a7229 */ /* 0x000fe4000000001a */
[----:B------:R-:W0:Y:S01]  /*0510*/  LDC.64 R16, c[0x0][0x3a0] ;  /* 0x0000e800ff107b82 */ /* 0x000e220000000a00 */
[----:B------:R-:W-:Y:S01]  /*0520*/  DADD R20, RZ, R20 ;  /* 0x00000000ff147229 */ /* 0x000fe20000000014 */
[----:B0-----:R-:W3:Y:S01]  /*0530*/  LDG.E.64 R28, desc[UR4][R16.64+0x10] ;  /* 0x00001004101c7981 */ /* 0x001ee2000c1e1b00 */
[----:B--2---:R-:W-:-:S03]  /*0540*/  DADD R12, R10, R12 ;  /* 0x000000000a0c7229 */ /* 0x004fc6000000000c */
[----:B------:R-:W2:Y:S01]  /*0550*/  LDG.E.64 R10, desc[UR4][R8.64+0x60] ;  /* 0x00006004080a7981 */ /* 0x000ea2000c1e1b00 */
[----:B----4-:R-:W-:Y:S02]  /*0560*/  DADD R18, R26, R18 ;  /* 0x000000001a127229 */ /* 0x010fe40000000012 */
[----:B---3--:R-:W-:Y:S02]  /*0570*/  DADD R26, R20, R14 ;  /* 0x00000000141a7229 */ /* 0x008fe4000000000e */
[----:B------:R-:W3:Y:S04]  /*0580*/  LDG.E.64 R20, desc[UR4][R8.64+0x58] ;  /* 0x0000580408147981 */ /* 0x000ee8000c1e1b00 */
[----:B------:R-:W4:Y:S02]  /*0590*/  LDG.E.64 R14, desc[UR4][R8.64+0x68] ;  /* 0x00006804080e7981 */ /* 0x000f24000c1e1b00 */
[----:B------:R-:W-:-:S02]  /*05a0*/  DADD R26, R26, R24 ;  /* 0x000000001a1a7229 */ /* 0x000fc40000000018 */
[----:B------:R-:W4:Y:S01]  /*05b0*/  LDG.E.64 R24, desc[UR4][R16.64] ;  /* 0x0000000410187981 */ /* 0x000f22000c1e1b00 */
[----:B--2---:R-:W-:-:S05]  /*05c0*/  DADD R10, RZ, R10 ;  /* 0x00000000ff0a7229 */ /* 0x004fca000000000a */
[----:B---3--:R-:W-:Y:S02]  /*05d0*/  DADD R20, R26, R20 ;  /* 0x000000001a147229 */ /* 0x008fe40000000014 */
[----:B------:R-:W2:Y:S01]  /*05e0*/  LDG.E.64 R26, desc[UR4][R16.64+0x8] ;  /* 0x00000804101a7981 */ /* 0x000ea2000c1e1b00 */
[----:B----4-:R-:W-:-:S03]  /*05f0*/  DADD R10, R10, R14 ;  /* 0x000000000a0a7229 */ /* 0x010fc6000000000e */
[----:B------:R-:W3:Y:S01]  /*0600*/  LDG.E.64 R14, desc[UR4][R8.64+0x70] ;  /* 0x00007004080e7981 */ /* 0x000ee2000c1e1b00 */
[----:B------:R-:W-:-:S03]  /*0610*/  DFMA R12, R12, R24, RZ ;  /* 0x000000180c0c722b */ /* 0x000fc600000000ff */
[----:B------:R-:W4:Y:S04]  /*0620*/  LDG.E.64 R24, desc[UR4][R8.64+0x78] ;  /* 0x0000780408187981 */ /* 0x000f28000c1e1b00 */
[----:B------:R-:W4:Y:S01]  /*0630*/  LDG.E.64 R8, desc[UR4][R16.64+0x18] ;  /* 0x0000180410087981 */ /* 0x000f22000c1e1b00 */
[----:B--2---:R-:W-:Y:S02]  /*0640*/  DFMA R12, R18, R26, R12 ;  /* 0x0000001a120c722b */ /* 0x004fe4000000000c */
[----:B---3--:R-:W-:-:S06]  /*0650*/  DADD R10, R10, R14 ;  /* 0x000000000a0a7229 */ /* 0x008fcc000000000e */
[----:B------:R-:W-:Y:S02]  /*0660*/  DFMA R12, R20, R28, R12 ;  /* 0x0000001c140c722b */ /* 0x000fe4000000000c */
[----:B----4-:R-:W-:-:S08]  /*0670*/  DADD R10, R10, R24 ;  /* 0x000000000a0a7229 */ /* 0x010fd00000000018 */
[----:B------:R-:W-:Y:S01]  /*0680*/  DFMA R10, R10, R8, R12 ;  /* 0x000000080a0a722b */ /* 0x000fe2000000000c */
[----:B------:R-:W-:Y:S10]  /*0690*/  BRA `(.L_x_10) ;  /* 0x0000000400fc7947 */ /* 0x000ff40003800000 */
.L_x_9:
[----:B------:R-:W2:Y:S04]  /*06a0*/  LDG.E.64 R10, desc[UR4][R8.64] ;  /* 0x00000004080a7981 */ /* 0x000ea8000c1e1b00 */
[----:B------:R-:W3:Y:S04]  /*06b0*/  LDG.E.64 R16, desc[UR4][R8.64+0x20] ;  /* 0x0000200408107981 */ /* 0x000ee8000c1e1b00 */
[----:B------:R-:W4:Y:S04]  /*06c0*/  LDG.E.64 R14, desc[UR4][R8.64+0x40] ;  /* 0x00004004080e7981 */ /* 0x000f28000c1e1b00 */
[----:B------:R-:W4:Y:S04]  /*06d0*/  LDG.E.64 R18, desc[UR4][R8.64+0x8] ;  /* 0x0000080408127981 */ /* 0x000f28000c1e1b00 */
[----:B------:R-:W4:Y:S04]  /*06e0*/  LDG.E.64 R12, desc[UR4][R8.64+0x28] ;  /* 0x00002804080c7981 */ /* 0x000f28000c1e1b00 */
[----:B------:R-:W4:Y:S04]  /*06f0*/  LDG.E.64 R26, desc[UR4][R8.64+0x48] ;  /* 0x00004804081a7981 */ /* 0x000f28000c1e1b00 */
[----:B------:R-:W4:Y:S04]  /*0700*/  LDG.E.64 R20, desc[UR4][R8.64+0x10] ;  /* 0x0000100408147981 */ /* 0x000f28000c1e1b00 */
[----:B------:R-:W4:Y:S01]  /*0710*/  LDG.E.64 R28, desc[UR4][R8.64+0x78] ;  /* 0x00007804081c7981 */ /* 0x000f22000c1e1b00 */
[----:B--2---:R-:W-:-:S08]  /*0720*/  DADD R10, RZ, R10 ;  /* 0x00000000ff0a7229 */ /* 0x004fd0000000000a */
[----:B---3--:R-:W-:Y:S01]  /*0730*/  DADD R10, R10, R16 ;  /* 0x000000000a0a7229 */ /* 0x008fe20000000010 */
[----:B------:R-:W2:Y:S01]  /*0740*/  LDG.E.64 R16, desc[UR4][R8.64+0x60] ;  /* 0x0000600408107981 */ /* 0x000ea2000c1e1b00 */
[----:B----4-:R-:W-:-:S03]  /*0750*/  DADD R24, RZ, R18 ;  /* 0x00000000ff187229 */ /* 0x010fc60000000012 */
[----:B------:R-:W3:Y:S03]  /*0760*/  LDG.E.64 R18, desc[UR4][R8.64+0x30] ;  /* 0x0000300408127981 */ /* 0x000ee6000c1e1b00 */
[----:B------:R-:W-:Y:S02]  /*0770*/  DADD R14, R14, R10 ;  /* 0x000000000e0e7229 */ /* 0x000fe4000000000a */
[----:B------:R-:W4:Y:S01]  /*0780*/  LDG.E.64 R10, desc[UR4][R8.64+0x68] ;  /* 0x00006804080a7981 */ /* 0x000f22000c1e1b00 */
[----:B------:R-:W-:-:S03]  /*0790*/  DADD R12, R12, R24 ;  /* 0x000000000c0c7229 */ /* 0x000fc60000000018 */
[----:B------:R-:W3:Y:S05]  /*07a0*/  LDG.E.64 R24, desc[UR4][R8.64+0x50] ;  /* 0x0000500408187981 */ /* 0x000eea000c1e1b00 */
[----:B------:R-:W-:Y:S02]  /*07b0*/  DADD R26, R26, R12 ;  /* 0x000000001a1a7229 */ /* 0x000fe4000000000c */
[----:B------:R-:W0:Y:S01]  /*07c0*/  LDC.64 R12, c[0x0][0x3a0] ;  /* 0x0000e800ff0c7b82 */ /* 0x000e220000000a00 */
[----:B------:R-:W-:Y:S02]  /*07d0*/  DADD R20, RZ, R20 ;  /* 0x00000000ff147229 */ /* 0x000fe40000000014 */
[----:B--2---:R-:W-:Y:S01]  /*07e0*/  DADD R16, R16, R14 ;  /* 0x0000000010107229 */ /* 0x004fe2000000000e */
[----:B------:R-:W2:Y:S02]  /*07f0*/  LDG.E.64 R14, desc[UR4][R8.64+0x18] ;  /* 0x00001804080e7981 */ /* 0x000ea4000c1e1b00 */
[----:B----4-:R-:W-:-:S03]  /*0800*/  DADD R10, R10, R26 ;  /* 0x000000000a0a7229 */ /* 0x010fc6000000001a */
[----:B---3--:R-:W-:Y:S02]  /*0810*/  DADD R26, R18, R20 ;  /* 0x00000000121a7229 */ /* 0x008fe40000000014 */
[----:B------:R-:W3:Y:S04]  /*0820*/  LDG.E.64 R20, desc[UR4][R8.64+0x70] ;  /* 0x0000700408147981 */ /* 0x000ee8000c1e1b00 */
[----:B------:R-:W4:Y:S02]  /*0830*/  LDG.E.64 R18, desc[UR4][R8.64+0x38] ;  /* 0x0000380408127981 */ /* 0x000f24000c1e1b00 */
[----:B------:R-:W-:Y:S02]  /*0840*/  DADD R26, R24, R26 ;  /* 0x00000000181a7229 */ /* 0x000fe4000000001a */
[----:B0-----:R-:W4:Y:S01]  /*0850*/  LDG.E.64 R24, desc[UR4][R12.64] ;  /* 0x000000040c187981 */ /* 0x001f22000c1e1b00 */
        /* <DEDUP_REMOVED lines=10> */
[----:B----4-:R-:W-:Y:S02]  /*0900*/  DFMA R10, R24, R20, R10 ;  /* 0x00000014180a722b */ /* 0x010fe4000000000a */
[----:B------:R-:W-:-:S08]  /*0910*/  DADD R14, R28, R14 ;  /* 0x000000001c0e7229 */ /* 0x000fd0000000000e */
[----:B------:R-:W-:Y:S01]  /*0920*/  DFMA R10, R8, R14, R10 ;  /* 0x0000000e080a722b */ /* 0x000fe2000000000a */
[----:B------:R-:W-:Y:S10]  /*0930*/  BRA `(.L_x_10) ;  /* 0x0000000400547947 */ /* 0x000ff40003800000 */
.L_x_8:
[----:B------:R-:W0:Y:S01]  /*0940*/  LDC R3, c[0x0][0x39c] ;  /* 0x0000e700ff037b82 */ /* 0x000e220000000800 */
[----:B------:R-:W1:Y:S01]  /*0950*/  LDCU.64 UR8, c[0x0][0x3a8] ;  /* 0x00007500ff0877ac */ /* 0x000e620008000a00 */
[----:B0-----:R-:W-:-:S06]  /*0960*/  IMAD.WIDE R8, R3, 0x4, R8 ;  /* 0x0000000403087825 */ /* 0x001fcc00078e0208 */
[----:B------:R-:W2:Y:S01]  /*0970*/  LDG.E R8, desc[UR4][R8.64] ;  /* 0x0000000408087981 */ /* 0x000ea2000c1e1900 */
[----:B------:R-:W-:-:S04]  /*0980*/  SHF.L.U32 R3, R3, 0x4, RZ ;  /* 0x0000000403037819 */ /* 0x000fc800000006ff */
[----:B------:R-:W-:-:S04]  /*0990*/  IADD3 R10, P0, PT, R16, R3, RZ ;  /* 0x00000003100a7210 */ /* 0x000fc80007f1e0ff */
[----:B------:R-:W-:Y:S02]  /*09a0*/  LEA.HI.X.SX32 R3, R3, R14, 0x1, P0 ;  /* 0x0000000e03037211 */ /* 0x000fe400000f0eff */
[----:B-1----:R-:W-:-:S04]  /*09b0*/  LEA R28, P1, R10, UR8, 0x3 ;  /* 0x000000080a1c7c11 */ /* 0x002fc8000f8218ff */
[----:B------:R-:W-:Y:S02]  /*09c0*/  LEA.HI.X R29, R10, UR9, R3, 0x3, P1 ;  /* 0x000000090a1d7c11 */ /* 0x000fe400088f1c03 */
[----:B--2---:R-:W-:-:S13]  /*09d0*/  ISETP.NE.AND P0, PT, R8, UR6, PT ;  /* 0x0000000608007c0c */ /* 0x004fda000bf05270 */
[----:B------:R-:W-:Y:S05]  /*09e0*/  @P0 BRA `(.L_x_11) ;  /* 0x0000000000840947 */ /* 0x000fea0003800000 */
[----:B------:R-:W2:Y:S04]  /*09f0*/  LDG.E.64 R12, desc[UR4][R28.64] ;  /* 0x000000041c0c7981 */ /* 0x000ea8000c1e1b00 */
[----:B------:R-:W3:Y:S04]  /*0a00*/  LDG.E.64 R16, desc[UR4][R28.64+0x20] ;  /* 0x000020041c107981 */ /* 0x000ee8000c1e1b00 */
[----:B------:R-:W4:Y:S04]  /*0a10*/  LDG.E.64 R14, desc[UR4][R28.64+0x40] ;  /* 0x000040041c0e7981 */ /* 0x000f28000c1e1b00 */
[----:B------:R-:W4:Y:S04]  /*0a20*/  LDG.E.64 R18, desc[UR4][R28.64+0x8] ;  /* 0x000008041c127981 */ /* 0x000f28000c1e1b00 */
[----:B------:R-:W4:Y:S04]  /*0a30*/  LDG.E.64 R8, desc[UR4][R28.64+0x28] ;  /* 0x000028041c087981 */ /* 0x000f28000c1e1b00 */
[----:B------:R-:W4:Y:S04]  /*0a40*/  LDG.E.64 R10, desc[UR4][R28.64+0x48] ;  /* 0x000048041c0a7981 */ /* 0x000f28000c1e1b00 */
[----:B------:R-:W4:Y:S04]  /*0a50*/  LDG.E.64 R20, desc[UR4][R28.64+0x10] ;  /* 0x000010041c147981 */ /* 0x000f28000c1e1b00 */
[----:B------:R-:W4:Y:S04]  /*0a60*/  LDG.E.64 R26, desc[UR4][R28.64+0x68] ;  /* 0x000068041c1a7981 */ /* 0x000f28000c1e1b00 */
[----:B------:R-:W4:Y:S01]  /*0a70*/  LDG.E.64 R24, desc[UR4][R28.64+0x18] ;  /* 0x000018041c187981 */ /* 0x000f22000c1e1b00 */
[----:B--2---:R-:W-:-:S02]  /*0a80*/  DADD R12, RZ, R12 ;  /* 0x00000000ff0c7229 */ /* 0x004fc4000000000c */
[----:B---3--:R-:W-:Y:S02]  /*0a90*/  DADD R16, RZ, R16 ;  /* 0x00000000ff107229 */ /* 0x008fe40000000010 */
[----:B----4-:R-:W-:-:S04]  /*0aa0*/  DADD R14, RZ, R14 ;  /* 0x00000000ff0e7229 */ /* 0x010fc8000000000e */
[----:B------:R-:W-:Y:S02]  /*0ab0*/  DADD R18, R12, R18 ;  /* 0x000000000c127229 */ /* 0x000fe40000000012 */
[----:B------:R-:W2:Y:S01]  /*0ac0*/  LDG.E.64 R12, desc[UR4][R28.64+0x60] ;  /* 0x000060041c0c7981 */ /* 0x000ea2000c1e1b00 */
[----:B------:R-:W-:-:S03]  /*0ad0*/  DADD R8, R16, R8 ;  /* 0x0000000010087229 */ /* 0x000fc60000000008 */
[----:B------:R-:W3:Y:S01]  /*0ae0*/  LDG.E.64 R16, desc[UR4][R28.64+0x30] ;  /* 0x000030041c107981 */ /* 0x000ee2000c1e1b00 */
[----:B------:R-:W-:-:S03]  /*0af0*/  DADD R10, R14, R10 ;  /* 0x000000000e0a7229 */ /* 0x000fc6000000000a */
[----:B------:R-:W4:Y:S01]  /*0b00*/  LDG.E.64 R14, desc[UR4][R28.64+0x50] ;  /* 0x000050041c0e7981 */ /* 0x000f22000c1e1b00 */
[----:B------:R-:W-:-:S03]  /*0b10*/  DADD R18, R18, R20 ;  /* 0x0000000012127229 */ /* 0x000fc60000000014 */
[----:B------:R-:W4:Y:S01]  /*0b20*/  LDG.E.64 R20, desc[UR4][R28.64+0x70] ;  /* 0x000070041c147981 */ /* 0x000f22000c1e1b00 */
[----:B--2---:R-:W-:Y:S02]  /*0b30*/  DADD R12, RZ, R12 ;  /* 0x00000000ff0c7229 */ /* 0x004fe4000000000c */
[----:B---3--:R-:W-:Y:S01]  /*0b40*/  DADD R8, R8, R16 ;  /* 0x0000000008087229 */ /* 0x008fe20000000010 */
[----:B------:R-:W2:Y:S01]  /*0b50*/  LDG.E.64 R16, desc[UR4][R28.64+0x78] ;  /* 0x000078041c107981 */ /* 0x000ea2000c1e1b00 */
[----:B----4-:R-:W-:-:S04]  /*0b60*/  DADD R10, R10, R14 ;  /* 0x000000000a0a7229 */ /* 0x010fc8000000000e */
[----:B------:R-:W-:Y:S01]  /*0b70*/  DADD R26, R12, R26 ;  /* 0x000000000c1a7229 */ /* 0x000fe2000000001a */
[----:B------:R-:W3:Y:S04]  /*0b80*/  LDG.E.64 R14, desc[UR4][R28.64+0x38] ;  /* 0x000038041c0e7981 */ /* 0x000ee8000c1e1b00 */
[----:B------:R-:W4:Y:S03]  /*0b90*/  LDG.E.64 R12, desc[UR4][R28.64+0x58] ;  /* 0x000058041c0c7981 */ /* 0x000f26000c1e1b00 */
[----:B------:R-:W-:Y:S02]  /*0ba0*/  DADD R20, R26, R20 ;  /* 0x000000001a147229 */ /* 0x000fe40000000014 */
[----:B------:R-:W-:-:S06]  /*0bb0*/  DADD R18, R18, R24 ;  /* 0x0000000012127229 */ /* 0x000fcc0000000018 */
[----:B--2---:R-:W-:Y:S02]  /*0bc0*/  DADD R16, R20, R16 ;  /* 0x0000000014107229 */ /* 0x004fe40000000010 */
[----:B---3--:R-:W-:Y:S02]  /*0bd0*/  DADD R8, R8, R14 ;  /* 0x0000000008087229 */ /* 0x008fe4000000000e */
[----:B----4-:R-:W-:Y:S01]  /*0be0*/  DADD R10, R10, R12 ;  /* 0x000000000a0a7229 */ /* 0x010fe2000000000c */
[----:B------:R-:W-:Y:S10]  /*0bf0*/  BRA `(.L_x_12) ;  /* 0x0000000000807947 */ /* 0x000ff40003800000 */
.L_x_11:
        /* <DEDUP_REMOVED lines=28> */
[----:B------:R-:W-:-:S02]  /*0dc0*/  DADD R18, R18, R20 ;  /* 0x0000000012127229 */ /* 0x000fc40000000014 */
[----:B--2---:R-:W-:Y:S02]  /*0dd0*/  DADD R8, R16, R8 ;  /* 0x0000000010087229 */ /* 0x004fe40000000008 */
[----:B---3--:R-:W-:Y:S02]  /*0de0*/  DADD R10, R14, R10 ;  /* 0x000000000e0a7229 */ /* 0x008fe4000000000a */
[----:B----4-:R-:W-:-:S11]  /*0df0*/  DADD R16, R12, R24 ;  /* 0x000000000c107229 */ /* 0x010fd60000000018 */
.L_x_12:
[----:B------:R-:W0:Y:S02]  /*0e00*/  LDC.64 R24, c[0x0][0x3a0] ;  /* 0x0000e800ff187b82 */ /* 0x000e240000000a00 */
[----:B0-----:R-:W2:Y:S04]  /*0e10*/  LDG.E.64 R26, desc[UR4][R24.64] ;  /* 0x00000004181a7981 */ /* 0x001ea8000c1e1b00 */
[----:B------:R-:W3:Y:S04]  /*0e20*/  LDG.E.64 R20, desc[UR4][R24.64+0x8] ;  /* 0x0000080418147981 */ /* 0x000ee8000c1e1b00 */
[----:B------:R-:W4:Y:S04]  /*0e30*/  LDG.E.64 R14, desc[UR4][R24.64+0x10] ;  /* 0x00001004180e7981 */ /* 0x000f28000c1e1b00 */
[----:B------:R-:W4:Y:S01]  /*0e40*/  LDG.E.64 R12, desc[UR4][R24.64+0x18] ;  /* 0x00001804180c7981 */ /* 0x000f22000c1e1b00 */
[----:B--2---:R-:W-:-:S08]  /*0e50*/  DFMA R18, R26, R18, RZ ;  /* 0x000000121a12722b */ /* 0x004fd000000000ff */
[----:B---3--:R-:W-:-:S08]  /*0e60*/  DFMA R8, R20, R8, R18 ;  /* 0x000000081408722b */ /* 0x008fd00000000012 */
[----:B----4-:R-:W-:-:S08]  /*0e70*/  DFMA R10, R14, R10, R8 ;  /* 0x0000000a0e0a722b */ /* 0x010fd00000000008 */
[----:B------:R-:W-:-:S11]  /*0e80*/  DFMA R10, R12, R16, R10 ;  /* 0x000000100c0a722b */ /* 0x000fd6000000000a */
.L_x_10:
[----:B------:R-:W-:Y:S05]  /*0e90*/  BSYNC.RECONVERGENT B0 ;  /* 0x0000000000007941 */ /* 0x000fea0003800200 */
.L_x_7:
[----:B------:R-:W-:Y:S01]  /*0ea0*/  UMOV UR6, 0xc2f8f359 ;  /* 0xc2f8f35900067882 */ /* 0x000fe20000000000 */
[----:B------:R-:W-:Y:S01]  /*0eb0*/  UMOV UR7, 0x1a56e1f ;  /* 0x01a56e1f00077882 */ /* 0x000fe20000000000 */
[----:B------:R-:W-:Y:S01]  /*0ec0*/  BSSY.RECONVERGENT B0, `(.L_x_13) ;  /* 0x0000056000007945 */ /* 0x000fe20003800200 */
[----:B------:R-:W-:-:S06]  /*0ed0*/  DSETP.GEU.AND P0, PT, R10, UR6, PT ;  /* 0x000000060a007e2a */ /* 0x000fcc000bf0e000 */
[----:B------:R-:W-:Y:S02]  /*0ee0*/  FSEL R3, R11, 6.0769443484305323302e-38, P0 ;  /* 0x01a56e1f0b037808 */ /* 0x000fe40000000000 */
[----:B------:R-:W-:Y:S02]  /*0ef0*/  FSEL R12, R10, -124.47528839111328125, P0 ;  /* 0xc2f8f3590a0c7808 */ /* 0x000fe40000000000 */
[----:B------:R-:W-:Y:S01]  /*0f00*/  ISETP.GT.AND P1, PT, R3, 0xfffff, PT ;  /* 0x000fffff0300780c */ /* 0x000fe20003f24270 */
[----:B------:R-:W-:Y:S02]  /*0f10*/  IMAD.MOV.U32 R9, RZ, RZ, R3 ;  /* 0x000000ffff097224 */ /* 0x000fe400078e0003 */
[----:B------:R-:W-:-:S10]  /*0f20*/  IMAD.MOV.U32 R8, RZ, RZ, R12 ;  /* 0x000000ffff087224 */ /* 0x000fd400078e000c */
[----:B------:R-:W-:-:S10]  /*0f30*/  @!P1 DMUL R8, R8, 1.80143985094819840000e+16 ;  /* 0x4350000008089828 */ /* 0x000fd40000000000 */
[----:B------:R-:W-:Y:S02]  /*0f40*/  @!P1 IMAD.MOV.U32 R3, RZ, RZ, R9 ;  /* 0x000000ffff039224 */ /* 0x000fe400078e0009 */
[----:B------:R-:W-:-:S03]  /*0f50*/  @!P1 IMAD.MOV.U32 R12, RZ, RZ, R8 ;  /* 0x000000ffff0c9224 */ /* 0x000fc600078e0008 */
[----:B------:R-:W-:-:S04]  /*0f60*/  IADD3 R10, PT, PT, R3, -0x1, RZ ;  /* 0xffffffff030a7810 */ /* 0x000fc80007ffe0ff */
[----:B------:R-:W-:Y:S01]  /*0f70*/  ISETP.GT.U32.AND P0, PT, R10, 0x7feffffe, PT ;  /* 0x7feffffe0a00780c */ /* 0x000fe20003f04070 */
[----:B------:R-:W-:Y:S02]  /*0f80*/  IMAD.MOV.U32 R10, RZ, RZ, -0x3ff ;  /* 0xfffffc01ff0a7424 */ /* 0x000fe400078e00ff */
[----:B------:R-:W-:-:S10]  /*0f90*/  @!P1 IMAD.MOV.U32 R10, RZ, RZ, -0x435 ;  /* 0xfffffbcbff0a9424 */ /* 0x000fd400078e00ff */
[----:B------:R-:W-:Y:S05]  /*0fa0*/  @P0 BRA `(.L_x_14) ;  /* 0x0000000400040947 */ /* 0x000fea0003800000 */
[----:B------:R-:W-:Y:S01]  /*0fb0*/  LOP3.LUT R8, R3, 0xfffff, RZ, 0xc0, !PT ;  /* 0x000fffff03087812 */ /* 0x000fe200078ec0ff */
[----:B------:R-:W-:Y:S01]  /*0fc0*/  IMAD.MOV.U32 R21, RZ, RZ, 0x3ed0ee25 ;  /* 0x3ed0ee25ff157424 */ /* 0x000fe200078e00ff */
[----:B------:R-:W-:Y:S01]  /*0fd0*/  MOV R20, 0x8b7a8b04 ;  /* 0x8b7a8b0400147802 */ /* 0x000fe20000000f00 */
[----:B------:R-:W-:Y:S01]  /*0fe0*/  UMOV UR6, 0x3ae80f1e ;  /* 0x3ae80f1e00067882 */ /* 0x000fe20000000000 */
[----:B------:R-:W-:Y:S01]  /*0ff0*/  LOP3.LUT R9, R8, 0x3ff00000, RZ, 0xfc, !PT ;  /* 0x3ff0000008097812 */ /* 0x000fe200078efcff */
[----:B------:R-:W-:Y:S01]  /*1000*/  UMOV UR7, 0x3eb1380b ;  /* 0x3eb1380b00077882 */ /* 0x000fe20000000000 */
[----:B------:R-:W-:Y:S01]  /*1010*/  MOV R8, R12 ;  /* 0x0000000c00087202 */ /* 0x000fe20000000f00 */
[----:B------:R-:W-:Y:S01]  /*1020*/  IMAD.MOV.U32 R12, RZ, RZ, RZ ;  /* 0x000000ffff0c7224 */ /* 0x000fe200078e00ff */
[----:B------:R-:W-:Y:S01]  /*1030*/  ISETP.GE.U32.AND P0, PT, R9, 0x3ff6a09f, PT ;  /* 0x3ff6a09f0900780c */ /* 0x000fe20003f06070 */
[----:B------:R-:W-:Y:S01]  /*1040*/  IMAD.MOV.U32 R25, RZ, RZ, 0x43300000 ;  /* 0x43300000ff197424 */ /* 0x000fe200078e00ff */
[----:B------:R-:W-:Y:S01]  /*1050*/  LEA.HI R3, R3, R10, RZ, 0xc ;  /* 0x0000000a03037211 */ /* 0x000fe200078f60ff */
[----:B------:R-:W-:Y:S01]  /*1060*/  UMOV UR8, 0x80000000 ;  /* 0x8000000000087882 */ /* 0x000fe20000000000 */
[----:B------:R-:W-:-:S09]  /*1070*/  UMOV UR9, 0x43300000 ;  /* 0x4330000000097882 */ /* 0x000fd20000000000 */
[----:B------:R-:W-:Y:S02]  /*1080*/  @P0 VIADD R11, R9, 0xfff00000 ;  /* 0xfff00000090b0836 */ /* 0x000fe40000000000 */
[----:B------:R-:W-:Y:S02]  /*1090*/  @P0 VIADD R3, R3, 0x1 ;  /* 0x0000000103030836 */ /* 0x000fe40000000000 */
[----:B------:R-:W-:-:S03]  /*10a0*/  @P0 IMAD.MOV.U32 R9, RZ, RZ, R11 ;  /* 0x000000ffff090224 */ /* 0x000fc600078e000b */
[----:B------:R-:W-:-:S03]  /*10b0*/  LOP3.LUT R24, R3, 0x80000000, RZ, 0x3c, !PT ;  /* 0x8000000003187812 */ /* 0x000fc600078e3cff */
[C---:B------:R-:W-:Y:S02]  /*10c0*/  DADD R18, R8.reuse, 1 ;  /* 0x3ff0000008127429 */ /* 0x040fe40000000000 */
[----:B------:R-:W-:-:S04]  /*10d0*/  DADD R8, R8, -1 ;  /* 0xbff0000008087429 */ /* 0x000fc80000000000 */
[----:B------:R-:W0:Y:S02]  /*10e0*/  MUFU.RCP64H R13, R19 ;  /* 0x00000013000d7308 */ /* 0x000e240000001800 */
[----:B0-----:R-:W-:-:S08]  /*10f0*/  DFMA R14, -R18, R12, 1 ;  /* 0x3ff00000120e742b */ /* 0x001fd0000000010c */
[----:B------:R-:W-:-:S08]  /*1100*/  DFMA R14, R14, R14, R14 ;  /* 0x0000000e0e0e722b */ /* 0x000fd0000000000e */
[----:B------:R-:W-:-:S08]  /*1110*/  DFMA R12, R12, R14, R12 ;  /* 0x0000000e0c0c722b */ /* 0x000fd0000000000c */
[----:B------:R-:W-:-:S08]  /*1120*/  DMUL R14, R8, R12 ;  /* 0x0000000c080e7228 */ /* 0x000fd00000000000 */
[----:B------:R-:W-:-:S08]  /*1130*/  DFMA R14, R8, R12, R14 ;  /* 0x0000000c080e722b */ /* 0x000fd0000000000e */
[----:B------:R-:W-:Y:S02]  /*1140*/  DMUL R16, R14, R14 ;  /* 0x0000000e0e107228 */ /* 0x000fe40000000000 */
[----:B------:R-:W-:-:S06]  /*1150*/  DADD R10, R8, -R14 ;  /* 0x00000000080a7229 */ /* 0x000fcc000000080e */
[----:B------:R-:W-:Y:S01]  /*1160*/  DFMA R18, R16, UR6, R20 ;  /* 0x0000000610127c2b */ /* 0x000fe20008000014 */
[----:B------:R-:W-:Y:S01]  /*1170*/  UMOV UR6, 0x9f02676f ;  /* 0x9f02676f00067882 */ /* 0x000fe20000000000 */
[----:B------:R-:W-:Y:S01]  /*1180*/  UMOV UR7, 0x3ef3b266 ;  /* 0x3ef3b26600077882 */ /* 0x000fe20000000000 */
[----:B------:R-:W-:Y:S02]  /*1190*/  DADD R20, R10, R10 ;  /* 0x000000000a147229 */ /* 0x000fe4000000000a */
[----:B------:R-:W-:Y:S01]  /*11a0*/  DADD R10, R24, -UR8 ;  /* 0x80000008180a7e29 */ /* 0x000fe20008000000 */
[----:B------:R-:W-:Y:S01]  /*11b0*/  UMOV UR8, 0xfefa39ef ;  /* 0xfefa39ef00087882 */ /* 0x000fe20000000000 */
[----:B------:R-:W-:Y:S01]  /*11c0*/  UMOV UR9, 0x3fe62e42 ;  /* 0x3fe62e4200097882 */ /* 0x000fe20000000000 */
[----:B------:R-:W-:Y:S01]  /*11d0*/  DFMA R18, R16, R18, UR6 ;  /* 0x0000000610127e2b */ /* 0x000fe20008000012 */
[----:B------:R-:W-:Y:S01]  /*11e0*/  UMOV UR6, 0xa9ab0956 ;  /* 0xa9ab095600067882 */ /* 0x000fe20000000000 */
[----:B------:R-:W-:Y:S01]  /*11f0*/  UMOV UR7, 0x3f1745cb ;  /* 0x3f1745cb00077882 */ /* 0x000fe20000000000 */
[----:B------:R-:W-:-:S02]  /*1200*/  DFMA R24, R8, -R14, R20 ;  /* 0x8000000e0818722b */ /* 0x000fc40000000014 */
[----:B------:R-:W-:-:S03]  /*1210*/  DFMA R8, R10, UR8, R14 ;  /* 0x000000080a087c2b */ /* 0x000fc6000800000e */
[----:B------:R-:W-:Y:S01]  /*1220*/  DFMA R18, R16, R18, UR6 ;  /* 0x0000000610127e2b */ /* 0x000fe20008000012 */
[----:B------:R-:W-:Y:S01]  /*1230*/  UMOV UR6, 0x2d1b5154 ;  /* 0x2d1b515400067882 */ /* 0x000fe20000000000 */
[----:B------:R-:W-:Y:S01]  /*1240*/  UMOV UR7, 0x3f3c71c7 ;  /* 0x3f3c71c700077882 */ /* 0x000fe20000000000 */
[----:B------:R-:W-:-:S05]  /*1250*/  DMUL R24, R12, R24 ;  /* 0x000000180c187228 */ /* 0x000fca0000000000 */
[----:B------:R-:W-:Y:S01]  /*1260*/  DFMA R18, R16, R18, UR6 ;  /* 0x0000000610127e2b */ /* 0x000fe20008000012 */
[----:B------:R-:W-:Y:S01]  /*1270*/  UMOV UR6, 0x923be72d ;  /* 0x923be72d00067882 */ /* 0x000fe20000000000 */
[----:B------:R-:W-:-:S06]  /*1280*/  UMOV UR7, 0x3f624924 ;  /* 0x3f62492400077882 */ /* 0x000fcc0000000000 */
        /* <DEDUP_REMOVED lines=8> */
[----:B------:R-:W-:Y:S02]  /*1310*/  UMOV UR7, 0x3fe62e42 ;  /* 0x3fe62e4200077882 */ /* 0x000fe40000000000 */
[----:B------:R-:W-:Y:S01]  /*1320*/  DFMA R18, R10, -UR6, R8 ;  /* 0x800000060a127c2b */ /* 0x000fe20008000008 */
[----:B------:R-:W-:Y:S01]  /*1330*/  UMOV UR6, 0x3b39803f ;  /* 0x3b39803f00067882 */ /* 0x000fe20000000000 */
[----:B------:R-:W-:Y:S02]  /*1340*/  UMOV UR7, 0x3c7abc9e ;  /* 0x3c7abc9e00077882 */ /* 0x000fe40000000000 */
[----:B------:R-:W-:-:S04]  /*1350*/  DMUL R20, R16, R20 ;  /* 0x0000001410147228 */ /* 0x000fc80000000000 */
[----:B------:R-:W-:-:S04]  /*1360*/  DADD R18, -R14, R18 ;  /* 0x000000000e127229 */ /* 0x000fc80000000112 */
[----:B------:R-:W-:-:S08]  /*1370*/  DFMA R20, R14, R20, R24 ;  /* 0x000000140e14722b */ /* 0x000fd00000000018 */
[----:B------:R-:W-:-:S08]  /*1380*/  DADD R18, R20, -R18 ;  /* 0x0000000014127229 */ /* 0x000fd00000000812 */
[----:B------:R-:W-:-:S08]  /*1390*/  DFMA R18, R10, UR6, R18 ;  /* 0x000000060a127c2b */ /* 0x000fd00008000012 */
[----:B------:R-:W-:Y:S01]  /*13a0*/  DADD R8, R8, R18 ;  /* 0x0000000008087229 */ /* 0x000fe20000000012 */
[----:B------:R-:W-:Y:S10]  /*13b0*/  BRA `(.L_x_15) ;  /* 0x0000000000187947 */ /* 0x000ff40003800000 */
.L_x_14:
[----:B------:R-:W-:Y:S01]  /*13c0*/  MOV R10, 0x0 ;  /* 0x00000000000a7802 */ /* 0x000fe20000000f00 */
[----:B------:R-:W-:Y:S01]  /*13d0*/  IMAD.MOV.U32 R11, RZ, RZ, 0x7ff00000 ;  /* 0x7ff00000ff0b7424 */ /* 0x000fe200078e00ff */
[----:B------:R-:W-:-:S05]  /*13e0*/  LOP3.LUT P0, RZ, R9, 0x7fffffff, RZ, 0xc0, !PT ;  /* 0x7fffffff09ff7812 */ /* 0x000fca000780c0ff */
[----:B------:R-:W-:-:S10]  /*13f0*/  DFMA R10, R8, R10, +INF ;  /* 0x7ff00000080a742b */ /* 0x000fd4000000000a */
[----:B------:R-:W-:Y:S02]  /*1400*/  FSEL R8, R10, RZ, P0 ;  /* 0x000000ff0a087208 */ /* 0x000fe40000000000 */
[----:B------:R-:W-:-:S07]  /*1410*/  FSEL R9, R11, -QNAN , P0 ;  /* 0xfff000000b097808 */ /* 0x000fce0000000000 */
.L_x_15:
[----:B------:R-:W-:Y:S05]  /*1420*/  BSYNC.RECONVERGENT B0 ;  /* 0x0000000000007941 */ /* 0x000fea0003800200 */
.L_x_13:
[----:B------:R-:W0:Y:S01]  /*1430*/  LDC.64 R10, c[0x0][0x3c0] ;  /* 0x0000f000ff0a7b82 */ /* 0x000e220000000a00 */
[----:B-----5:R-:W-:Y:S01]  /*1440*/  DADD R6, R6, R8 ;  /* 0x0000000006067229 */ /* 0x020fe20000000008 */
[----:B------:R-:W-:-:S07]  /*1450*/  IMAD R3, R23, R2, R0 ;  /* 0x0000000217037224 */ /* 0x000fce00078e0200 */
[----:B------:R-:W-:Y:S01]  /*1460*/  DMUL R4, R4, R6 ;  /* 0x0000000604047228 */ /* 0x000fe20000000000 */
[----:B0-----:R-:W-:-:S06]  /*1470*/  IMAD.WIDE R2, R3, 0x8, R10 ;  /* 0x0000000803027825 */ /* 0x001fcc00078e020a */
[----:B------:R-:W-:Y:S01]  /*1480*/  STG.E.64 desc[UR4][R2.64], R4 ;  /* 0x0000000402007986 */ /* 0x000fe2000c101b04 */
[----:B------:R-:W-:Y:S05]  /*1490*/  EXIT ;  /* 0x000000000000794d */ /* 0x000fea0003800000 */
.L_x_16:
        /* <DEDUP_REMOVED lines=14> */
.L_x_180:


//--------------------- .text._Z23downward_message_kerneliiiiPKiS0_S0_S0_S0_S0_PKdiPdS3_S3_S3_ --------------------------
	.section	.text._Z23downward_message_kerneliiiiPKiS0_S0_S0_S0_S0_PKdiPdS3_S3_S3_,"ax",@progbits
	.align	128
        .global         _Z23downward_message_kerneliiiiPKiS0_S0_S0_S0_S0_PKdiPdS3_S3_S3_
        .type           _Z23downward_message_kerneliiiiPKiS0_S0_S0_S0_S0_PKdiPdS3_S3_S3_,@function
        .size           _Z23downward_message_kerneliiiiPKiS0_S0_S0_S0_S0_PKdiPdS3_S3_S3_,(.L_x_176 - _Z23downward_message_kerneliiiiPKiS0_S0_S0_S0_S0_PKdiPdS3_S3_S3_)
        .other          _Z23downward_message_kerneliiiiPKiS0_S0_S0_S0_S0_PKdiPdS3_S3_S3_,@"STO_CUDA_ENTRY STV_DEFAULT"
_Z23downward_message_kerneliiiiPKiS0_S0_S0_S0_S0_PKdiPdS3_S3_S3_:
.text._Z23downward_message_kerneliiiiPKiS0_S0_S0_S0_S0_PKdiPdS3_S3_S3_:
        /* <DEDUP_REMOVED lines=9> */
[----:B------:R-:W1:Y:S01]  /*0090*/  LDC.64 R38, c[0x0][0x388] ;  /* 0x0000e200ff267b82 */ /* 0x000e620000000a00 */
[----:B------:R-:W2:Y:S07]  /*00a0*/  LDCU.64 UR6, c[0x0][0x3d0] ;  /* 0x00007a00ff0677ac */ /* 0x000eae0008000a00 */
[----:B------:R-:W3:Y:S08]  /*00b0*/  LDC.64 R4, c[0x0][0x390] ;  /* 0x0000e400ff047b82 */ /* 0x000ef00000000a00 */
[----:B------:R-:W4:Y:S01]  /*00c0*/  LDC.64 R10, c[0x0][0x398] ;  /* 0x0000e600ff0a7b82 */ /* 0x000f220000000a00 */
[----:B0-----:R-:W-:Y:S01]  /*00d0*/  IMAD R2, R2, UR4, RZ ;  /* 0x0000000402027c24 */ /* 0x001fe2000f8e02ff */
[----:B------:R-:W0:Y:S03]  /*00e0*/  LDCU.64 UR4, c[0x0][0x358] ;  /* 0x00006b00ff0477ac */ /* 0x000e260008000a00 */
[----:B------:R-:W-:-:S02]  /*00f0*/  IMAD.SHL.U32 R0, R2, 0x10, RZ ;  /* 0x0000001002007824 */ /* 0x000fc400078e00ff */
[----:B-1----:R-:W-:-:S03]  /*0100*/  IMAD.SHL.U32 R3, R38, 0x10, RZ ;  /* 0x0000001026037824 */ /* 0x002fc600078e00ff */
[----:B------:R-:W-:Y:S02]  /*0110*/  SHF.R.S32.HI R42, RZ, 0x1f, R0 ;  /* 0x0000001fff2a7819 */ /* 0x000fe40000011400 */
[----:B------:R-:W-:Y:S01]  /*0120*/  IADD3 R6, P0, PT, R0, R3, RZ ;  /* 0x0000000300067210 */ /* 0x000fe20007f1e0ff */
[----:B---3--:R-:W-:-:S03]  /*0130*/  IMAD.WIDE R4, R39, 0x4, R4 ;  /* 0x0000000427047825 */ /* 0x008fc600078e0204 */
[----:B------:R-:W-:Y:S02]  /*0140*/  LEA.HI.X.SX32 R3, R3, R42, 0x1, P0 ;  /* 0x0000002a03037211 */ /* 0x000fe400000f0eff */
[C---:B--2---:R-:W-:Y:S01]  /*0150*/  LEA R40, P0, R6.reuse, UR6, 0x3 ;  /* 0x0000000606287c11 */ /* 0x044fe2000f8018ff */
[----:B0-----:R-:W2:Y:S03]  /*0160*/  LDG.E R15, desc[UR4][R4.64] ;  /* 0x00000004040f7981 */ /* 0x001ea6000c1e1900 */
[----:B------:R-:W-:Y:S01]  /*0170*/  LEA.HI.X R41, R6, UR7, R3, 0x3, P0 ;  /* 0x0000000706297c11 */ /* 0x000fe200080f1c03 */
[----:B----4-:R-:W-:-:S04]  /*0180*/  IMAD.WIDE R10, R38, 0x4, R10 ;  /* 0x00000004260a7825 */ /* 0x010fc800078e020a */
[----:B------:R0:W5:Y:S04]  /*0190*/  LDG.E.64 R16, desc[UR4][R40.64] ;  /* 0x0000000428107981 */ /* 0x000168000c1e1b00 */
[----:B------:R-:W2:Y:S04]  /*01a0*/  LDG.E R14, desc[UR4][R10.64] ;  /* 0x000000040a0e7981 */ /* 0x000ea8000c1e1900 */
[----:B------:R0:W5:Y:S04]  /*01b0*/  LDG.E.64 R8, desc[UR4][R40.64+0x8] ;  /* 0x0000080428087981 */ /* 0x000168000c1e1b00 */
        /* <DEDUP_REMOVED lines=13> */
[----:B------:R0:W5:Y:S01]  /*0290*/  LDG.E.64 R10, desc[UR4][R40.64+0x78] ;  /* 0x00007804280a7981 */ /* 0x000162000c1e1b00 */
[----:B------:R-:W-:-:S05]  /*02a0*/  IMAD.SHL.U32 R39, R39, 0x10, RZ ;  /* 0x0000001027277824 */ /* 0x000fca00078e00ff */
[----:B------:R-:W-:-:S04]  /*02b0*/  IADD3 R0, P0, PT, R0, R39, RZ ;  /* 0x0000002700007210 */ /* 0x000fc80007f1e0ff */
[----:B------:R-:W-:Y:S02]  /*02c0*/  LEA.HI.X.SX32 R39, R39, R42, 0x1, P0 ;  /* 0x0000002a27277211 */ /* 0x000fe400000f0eff */
[----:B------:R-:W-:-:S04]  /*02d0*/  LEA R42, P1, R0, UR6, 0x3 ;  /* 0x00000006002a7c11 */ /* 0x000fc8000f8218ff */
[----:B------:R-:W-:Y:S02]  /*02e0*/  LEA.HI.X R43, R0, UR7, R39, 0x3, P1 ;  /* 0x00000007002b7c11 */ /* 0x000fe400088f1c27 */
[----:B--2---:R-:W-:-:S13]  /*02f0*/  ISETP.NE.AND P0, PT, R15, R14, PT ;  /* 0x0000000e0f00720c */ /* 0x004fda0003f05270 */
[----:B0-----:R-:W-:Y:S05]  /*0300*/  @P0 BRA `(.L_x_17) ;  /* 0x0000000000a80947 */ /* 0x001fea0003800000 */
[----:B------:R-:W0:Y:S02]  /*0310*/  LDCU UR6, c[0x0][0x3c8] ;  /* 0x00007900ff0677ac */ /* 0x000e240008000800 */
[----:B0-----:R-:W-:-:S13]  /*0320*/  ISETP.NE.AND P0, PT, R38, UR6, PT ;  /* 0x0000000626007c0c */ /* 0x001fda000bf05270 */
[----:B------:R-:W-:Y:S05]  /*0330*/  @P0 BRA `(.L_x_18) ;  /* 0x0000000000580947 */ /* 0x000fea0003800000 */
[----:B------:R-:W0:Y:S02]  /*0340*/  LDC.64 R46, c[0x0][0x3c0] ;  /* 0x0000f000ff2e7b82 */ /* 0x000e240000000a00 */
[----:B0-----:R-:W2:Y:S04]  /*0350*/  LDG.E.64 R48, desc[UR4][R46.64] ;  /* 0x000000042e307981 */ /* 0x001ea8000c1e1b00 */
[----:B------:R-:W3:Y:S04]  /*0360*/  LDG.E.64 R44, desc[UR4][R46.64+0x8] ;  /* 0x000008042e2c7981 */ /* 0x000ee8000c1e1b00 */
[----:B------:R-:W4:Y:S04]  /*0370*/  LDG.E.64 R40, desc[UR4][R46.64+0x10] ;  /* 0x000010042e287981 */ /* 0x000f28000c1e1b00 */
[----:B------:R-:W4:Y:S01]  /*0380*/  LDG.E.64 R38, desc[UR4][R46.64+0x18] ;  /* 0x000018042e267981 */ /* 0x000f22000c1e1b00 */
[----:B--2--5:R-:W-:-:S02]  /*0390*/  DFMA R16, R16, R48, RZ ;  /* 0x000000301010722b */ /* 0x024fc400000000ff */
[-C--:B------:R-:W-:Y:S02]  /*03a0*/  DFMA R8, R8, R48.reuse, RZ ;  /* 0x000000300808722b */ /* 0x080fe400000000ff */
[-C--:B------:R-:W-:Y:S02]  /*03b0*/  DFMA R12, R12, R48.reuse, RZ ;  /* 0x000000300c0c722b */ /* 0x080fe400000000ff */
[----:B------:R-:W-:Y:S02]  /*03c0*/  DFMA R28, R28, R48, RZ ;  /* 0x000000301c1c722b */ /* 0x000fe400000000ff */
[-C--:B---3--:R-:W-:Y:S02]  /*03d0*/  DFMA R16, R36, R44.reuse, R16 ;  /* 0x0000002c2410722b */ /* 0x088fe40000000010 */
[-C--:B------:R-:W-:Y:S02]  /*03e0*/  DFMA R8, R32, R44.reuse, R8 ;  /* 0x0000002c2008722b */ /* 0x080fe40000000008 */
[----:B------:R-:W-:-:S02]  /*03f0*/  DFMA R12, R30, R44, R12 ;  /* 0x0000002c1e0c722b */ /* 0x000fc4000000000c */
[----:B------:R-:W-:Y:S02]  /*0400*/  DFMA R28, R6, R44, R28 ;  /* 0x0000002c061c722b */ /* 0x000fe4000000001c */
[-C--:B----4-:R-:W-:Y:S02]  /*0410*/  DFMA R16, R24, R40.reuse, R16 ;  /* 0x000000281810722b */ /* 0x090fe40000000010 */
[-C--:B------:R-:W-:Y:S02]  /*0420*/  DFMA R8, R22, R40.reuse, R8 ;  /* 0x000000281608722b */ /* 0x080fe40000000008 */
[-C--:B------:R-:W-:Y:S02]  /*0430*/  DFMA R12, R20, R40.reuse, R12 ;  /* 0x00000028140c722b */ /* 0x080fe4000000000c */
[----:B------:R-:W-:Y:S02]  /*0440*/  DFMA R28, R4, R40, R28 ;  /* 0x00000028041c722b */ /* 0x000fe4000000001c */
[----:B------:R-:W-:-:S02]  /*0450*/  DFMA R34, R34, R38, R16 ;  /* 0x000000262222722b */ /* 0x000fc40000000010 */
[-C--:B------:R-:W-:Y:S02]  /*0460*/  DFMA R26, R26, R38.reuse, R8 ;  /* 0x000000261a1a722b */ /* 0x080fe40000000008 */
[-C--:B------:R-:W-:Y:S02]  /*0470*/  DFMA R18, R18, R38.reuse, R12 ;  /* 0x000000261212722b */ /* 0x080fe4000000000c */
[----:B------:R-:W-:Y:S01]  /*0480*/  DFMA R10, R10, R38, R28 ;  /* 0x000000260a0a722b */ /* 0x000fe2000000001c */
[----:B------:R-:W-:Y:S10]  /*0490*/  BRA `(.L_x_19) ;  /* 0x0000000000e87947 */ /* 0x000ff40003800000 */
.L_x_18:
[----:B-----5:R-:W-:Y:S02]  /*04a0*/  DADD R16, RZ, R16 ;  /* 0x00000000ff107229 */ /* 0x020fe40000000010 */
[----:B------:R-:W-:Y:S02]  /*04b0*/  DADD R8, RZ, R8 ;  /* 0x00000000ff087229 */ /* 0x000fe40000000008 */
[----:B------:R-:W-:Y:S02]  /*04c0*/  DADD R12, RZ, R12 ;  /* 0x00000000ff0c7229 */ /* 0x000fe4000000000c */
[----:B------:R-:W-:Y:S02]  /*04d0*/  DADD R28, RZ, R28 ;  /* 0x00000000ff1c7229 */ /* 0x000fe4000000001c */
[----:B------:R-:W-:Y:S02]  /*04e0*/  DADD R16, R36, R16 ;  /* 0x0000000024107229 */ /* 0x000fe40000000010 */
[----:B------:R-:W-:-:S02]  /*04f0*/  DADD R8, R32, R8 ;  /* 0x0000000020087229 */ /* 0x000fc40000000008 */
[----:B------:R-:W-:Y:S02]  /*0500*/  DADD R12, R30, R12 ;  /* 0x000000001e0c7229 */ /* 0x000fe4000000000c */
[----:B------:R-:W-:Y:S02]  /*0510*/  DADD R28, R6, R28 ;  /* 0x00000000061c7229 */ /* 0x000fe4000000001c */
[----:B------:R-:W-:Y:S02]  /*0520*/  DADD R16, R24, R16 ;  /* 0x0000000018107229 */ /* 0x000fe40000000010 */
[----:B------:R-:W-:Y:S02]  /*0530*/  DADD R8, R22, R8 ;  /* 0x0000000016087229 */ /* 0x000fe40000000008 */
[----:B------:R-:W-:Y:S02]  /*0540*/  DADD R12, R20, R12 ;  /* 0x00000000140c7229 */ /* 0x000fe4000000000c */
[----:B------:R-:W-:-:S02]  /*0550*/  DADD R28, R4, R28 ;  /* 0x00000000041c7229 */ /* 0x000fc4000000001c */
[----:B------:R-:W-:Y:S02]  /*0560*/  DADD R34, R34, R16 ;  /* 0x0000000022227229 */ /* 0x000fe40000000010 */
[----:B------:R-:W-:Y:S02]  /*0570*/  DADD R26, R26, R8 ;  /* 0x000000001a1a7229 */ /* 0x000fe40000000008 */
[----:B------:R-:W-:Y:S02]  /*0580*/  DADD R18, R18, R12 ;  /* 0x0000000012127229 */ /* 0x000fe4000000000c */
[----:B------:R-:W-:Y:S01]  /*0590*/  DADD R10, R10, R28 ;  /* 0x000000000a0a7229 */ /* 0x000fe2000000001c */
[----:B------:R-:W-:Y:S10]  /*05a0*/  BRA `(.L_x_19) ;  /* 0x0000000000a47947 */ /* 0x000ff40003800000 */
.L_x_17:
        /* <DEDUP_REMOVED lines=9> */
[----:B---3--:R-:W-:Y:S02]  /*0640*/  DFMA R36, R36, R44, RZ ;  /* 0x0000002c2424722b */ /* 0x008fe400000000ff */
[----:B----4-:R-:W-:-:S04]  /*0650*/  DFMA R24, R24, R40, RZ ;  /* 0x000000281818722b */ /* 0x010fc800000000ff */
[----:B------:R-:W-:Y:S02]  /*0660*/  DFMA R8, R8, R46, R16 ;  /* 0x0000002e0808722b */ /* 0x000fe40000000010 */
[----:B------:R-:W-:Y:S02]  /*0670*/  DFMA R34, R34, R38, RZ ;  /* 0x000000262222722b */ /* 0x000fe400000000ff */
[----:B------:R-:W-:Y:S02]  /*0680*/  DFMA R36, R32, R44, R36 ;  /* 0x0000002c2024722b */ /* 0x000fe40000000024 */
[----:B------:R-:W-:Y:S02]  /*0690*/  DFMA R24, R22, R40, R24 ;  /* 0x000000281618722b */ /* 0x000fe40000000018 */
[----:B------:R-:W-:Y:S02]  /*06a0*/  DFMA R8, R12, R46, R8 ;  /* 0x0000002e0c08722b */ /* 0x000fe40000000008 */
[----:B------:R-:W-:-:S02]  /*06b0*/  DFMA R34, R26, R38, R34 ;  /* 0x000000261a22722b */ /* 0x000fc40000000022 */
[----:B------:R-:W-:Y:S02]  /*06c0*/  DFMA R36, R30, R44, R36 ;  /* 0x0000002c1e24722b */ /* 0x000fe40000000024 */
[----:B------:R-:W-:-:S04]  /*06d0*/  DFMA R24, R20, R40, R24 ;  /* 0x000000281418722b */ /* 0x000fc80000000018 */
[----:B------:R-:W-:Y:S02]  /*06e0*/  DFMA R12, R18, R38, R34 ;  /* 0x00000026120c722b */ /* 0x000fe40000000022 */
[----:B------:R-:W-:Y:S02]  /*06f0*/  DFMA R34, R28, R46, R8 ;  /* 0x0000002e1c22722b */ /* 0x000fe40000000008 */
[----:B------:R-:W-:Y:S02]  /*0700*/  DFMA R26, R6, R44, R36 ;  /* 0x0000002c061a722b */ /* 0x000fe40000000024 */
[----:B------:R-:W-:Y:S02]  /*0710*/  DFMA R18, R4, R40, R24 ;  /* 0x000000280412722b */ /* 0x000fe40000000018 */
[----:B------:R-:W-:Y:S01]  /*0720*/  DFMA R10, R10, R38, R12 ;  /* 0x000000260a0a722b */ /* 0x000fe2000000000c */
[----:B------:R-:W-:Y:S10]  /*0730*/  BRA `(.L_x_19) ;  /* 0x0000000000407947 */ /* 0x000ff40003800000 */
.L_x_20:
        /* <DEDUP_REMOVED lines=15> */
[----:B------:R-:W-:-:S11]  /*0830*/  DADD R10, R10, R12 ;  /* 0x000000000a0a7229 */ /* 0x000fd6000000000c */
.L_x_19:
[----:B------:R-:W-:Y:S01]  /*0840*/  DADD R4, RZ, R34 ;  /* 0x00000000ff047229 */ /* 0x000fe20000000022 */
[----:B------:R-:W-:Y:S01]  /*0850*/  BSSY.RECONVERGENT B1, `(.L_x_21) ;  /* 0x00000be000017945 */ /* 0x000fe20003800200 */
[----:B------:R-:W-:-:S06]  /*0860*/  CS2R R40, SRZ ;  /* 0x0000000000287805 */ /* 0x000fcc000001ff00 */
[----:B------:R-:W-:-:S08]  /*0870*/  DADD R4, R26, R4 ;  /* 0x000000001a047229 */ /* 0x000fd00000000004 */
[----:B------:R-:W-:-:S08]  /*0880*/  DADD R4, R18, R4 ;  /* 0x0000000012047229 */ /* 0x000fd00000000004 */
[----:B------:R-:W-:-:S08]  /*0890*/  DADD R8, R10, R4 ;  /* 0x000000000a087229 */ /* 0x000fd00000000004 */
[----:B------:R-:W-:-:S14]  /*08a0*/  DSETP.GT.AND P0, PT, R8, RZ, PT ;  /* 0x000000ff0800722a */ /* 0x000fdc0003f04000 */
[----:B------:R-:W-:Y:S05]  /*08b0*/  @!P0 BRA `(.L_x_22) ;  /* 0x0000000800dc8947 */ /* 0x000fea0003800000 */
[----:B------:R-:W0:Y:S01]  /*08c0*/  MUFU.RCP64H R5, R9 ;  /* 0x0000000900057308 */ /* 0x000e220000001800 */
[----:B------:R-:W-:Y:S01]  /*08d0*/  IMAD.MOV.U32 R4, RZ, RZ, 0x1 ;  /* 0x00000001ff047424 */ /* 0x000fe200078e00ff */
[----:B------:R-:W-:Y:S01]  /*08e0*/  ISETP.GT.AND P0, PT, R9, 0xfffff, PT ;  /* 0x000fffff0900780c */ /* 0x000fe20003f04270 */
[--C-:B------:R-:W-:Y:S01]  /*08f0*/  IMAD.MOV.U32 R12, RZ, RZ, R8.reuse ;  /* 0x000000ffff0c7224 */ /* 0x100fe200078e0008 */
[----:B------:R-:W-:Y:S01]  /*0900*/  FSETP.GEU.AND P2, PT, |R35|, 6.5827683646048100446e-37, PT ;  /* 0x036000002300780b */ /* 0x000fe20003f4e200 */
[----:B------:R-:W-:Y:S01]  /*0910*/  BSSY.RECONVERGENT B2, `(.L_x_23) ;  /* 0x000001a000027945 */ /* 0x000fe20003800200 */
[----:B------:R-:W-:Y:S01]  /*0920*/  MOV R13, R9 ;  /* 0x00000009000d7202 */ /* 0x000fe20000000f00 */
[----:B------:R-:W-:Y:S02]  /*0930*/  IMAD.MOV.U32 R16, RZ, RZ, -0x3ff ;  /* 0xfffffc01ff107424 */ /* 0x000fe400078e00ff */
[----:B------:R-:W-:Y:S02]  /*0940*/  IMAD.MOV.U32 R17, RZ, RZ, R9 ;  /* 0x000000ffff117224 */ /* 0x000fe400078e0009 */
[----:B------:R-:W-:-:S04]  /*0950*/  IMAD.MOV.U32 R20, RZ, RZ, R8 ;  /* 0x000000ffff147224 */ /* 0x000fc800078e0008 */
[C---:B------:R-:W-:Y:S01]  /*0960*/  @!P0 DMUL R12, R8.reuse, 1.80143985094819840000e+16 ;  /* 0x43500000080c8828 */ /* 0x040fe20000000000 */
[----:B------:R-:W-:Y:S01]  /*0970*/  @!P0 IMAD.MOV.U32 R16, RZ, RZ, -0x435 ;  /* 0xfffffbcbff108424 */ /* 0x000fe200078e00ff */
[----:B0-----:R-:W-:-:S08]  /*0980*/  DFMA R6, -R8, R4, 1 ;  /* 0x3ff000000806742b */ /* 0x001fd00000000104 */
[----:B------:R-:W-:Y:S01]  /*0990*/  DFMA R6, R6, R6, R6 ;  /* 0x000000060606722b */ /* 0x000fe20000000006 */
[----:B------:R-:W-:Y:S01]  /*09a0*/  @!P0 IMAD.MOV.U32 R17, RZ, RZ, R13 ;  /* 0x000000ffff118224 */ /* 0x000fe200078e000d */
[----:B------:R-:W-:-:S06]  /*09b0*/  @!P0 MOV R20, R12 ;  /* 0x0000000c00148202 */ /* 0x000fcc0000000f00 */
[----:B------:R-:W-:-:S08]  /*09c0*/  DFMA R6, R4, R6, R4 ;  /* 0x000000060406722b */ /* 0x000fd00000000004 */
[----:B------:R-:W-:-:S08]  /*09d0*/  DFMA R4, -R8, R6, 1 ;  /* 0x3ff000000804742b */ /* 0x000fd00000000106 */
[----:B------:R-:W-:-:S08]  /*09e0*/  DFMA R4, R6, R4, R6 ;  /* 0x000000040604722b */ /* 0x000fd00000000006 */
[----:B------:R-:W-:-:S08]  /*09f0*/  DMUL R56, R34, R4 ;  /* 0x0000000422387228 */ /* 0x000fd00000000000 */
[----:B------:R-:W-:-:S08]  /*0a00*/  DFMA R6, -R8, R56, R34 ;  /* 0x000000380806722b */ /* 0x000fd00000000122 */
[----:B------:R-:W-:-:S10]  /*0a10*/  DFMA R56, R4, R6, R56 ;  /* 0x000000060438722b */ /* 0x000fd40000000038 */
[----:B------:R-:W-:-:S05]  /*0a20*/  FFMA R0, RZ, R9, R57 ;  /* 0x00000009ff007223 */ /* 0x000fca0000000039 */
[----:B------:R-:W-:-:S13]  /*0a30*/  FSETP.GT.AND P1, PT, |R0|, 1.469367938527859385e-39, PT ;  /* 0x001000000000780b */ /* 0x000fda0003f24200 */
[----:B------:R-:W-:Y:S05]  /*0a40*/  @P1 BRA P2, `(.L_x_24) ;  /* 0x0000000000181947 */ /* 0x000fea0001000000 */
[----:B------:R-:W-:Y:S01]  /*0a50*/  IMAD.MOV.U32 R48, RZ, RZ, R34 ;  /* 0x000000ffff307224 */ /* 0x000fe200078e0022 */
[----:B------:R-:W-:Y:S01]  /*0a60*/  MOV R0, 0xab0 ;  /* 0x00000ab000007802 */ /* 0x000fe20000000f00 */
[----:B------:R-:W-:Y:S02]  /*0a70*/  IMAD.MOV.U32 R49, RZ, RZ, R35 ;  /* 0x000000ffff317224 */ /* 0x000fe400078e0023 */
[----:B------:R-:W-:Y:S02]  /*0a80*/  IMAD.MOV.U32 R46, RZ, RZ, R8 ;  /* 0x000000ffff2e7224 */ /* 0x000fe400078e0008 */
[----:B------:R-:W-:-:S07]  /*0a90*/  IMAD.MOV.U32 R47, RZ, RZ, R9 ;  /* 0x000000ffff2f7224 */ /* 0x000fce00078e0009 */
[----:B------:R-:W-:Y:S05]  /*0aa0*/  CALL.REL.NOINC `($__internal_0_$__cuda_sm20_div_rn_f64_full) ;  /* 0x0000003400787944 */ /* 0x000fea0003c00000 */
.L_x_24:
[----:B------:R-:W-:Y:S05]  /*0ab0*/  BSYNC.RECONVERGENT B2 ;  /* 0x0000000000027941 */ /* 0x000fea0003800200 */
.L_x_23:
[----:B------:R-:W0:Y:S01]  /*0ac0*/  MUFU.RCP64H R5, R9 ;  /* 0x0000000900057308 */ /* 0x000e220000001800 */
[----:B------:R-:W-:Y:S01]  /*0ad0*/  IMAD.MOV.U32 R4, RZ, RZ, 0x1 ;  /* 0x00000001ff047424 */ /* 0x000fe200078e00ff */
[----:B------:R-:W-:Y:S01]  /*0ae0*/  FSETP.GEU.AND P1, PT, |R27|, 6.5827683646048100446e-37, PT ;  /* 0x036000001b00780b */ /* 0x000fe20003f2e200 */
[----:B------:R-:W-:Y:S01]  /*0af0*/  BSSY.RECONVERGENT B2, `(.L_x_25) ;  /* 0x0000016000027945 */ /* 0x000fe20003800200 */
[----:B------:R-:W-:Y:S01]  /*0b00*/  MOV R34, R56 ;  /* 0x0000003800227202 */ /* 0x000fe20000000f00 */
[----:B------:R-:W-:Y:S02]  /*0b10*/  IMAD.MOV.U32 R35, RZ, RZ, R57 ;  /* 0x000000ffff237224 */ /* 0x000fe400078e0039 */
[----:B0-----:R-:W-:-:S08]  /*0b20*/  DFMA R6, -R8, R4, 1 ;  /* 0x3ff000000806742b */ /* 0x001fd00000000104 */
[----:B------:R-:W-:-:S08]  /*0b30*/  DFMA R6, R6, R6, R6 ;  /* 0x000000060606722b */ /* 0x000fd00000000006 */
        /* <DEDUP_REMOVED lines=15> */
[----:B------:R-:W-:Y:S01]  /*0c30*/  MOV R4, R56 ;  /* 0x0000003800047202 */ /* 0x000fe20000000f00 */
[----:B------:R-:W-:-:S07]  /*0c40*/  IMAD.MOV.U32 R5, RZ, RZ, R57 ;  /* 0x000000ffff057224 */ /* 0x000fce00078e0039 */
.L_x_26:
[----:B------:R-:W-:Y:S05]  /*0c50*/  BSYNC.RECONVERGENT B2 ;  /* 0x0000000000027941 */ /* 0x000fea0003800200 */
.L_x_25:
[----:B------:R-:W0:Y:S01]  /*0c60*/  MUFU.RCP64H R7, R9 ;  /* 0x0000000900077308 */ /* 0x000e220000001800 */
[----:B------:R-:W-:Y:S01]  /*0c70*/  IMAD.MOV.U32 R6, RZ, RZ, 0x1 ;  /* 0x00000001ff067424 */ /* 0x000fe200078e00ff */
[----:B------:R-:W-:Y:S01]  /*0c80*/  FSETP.GEU.AND P1, PT, |R19|, 6.5827683646048100446e-37, PT ;  /* 0x036000001300780b */ /* 0x000fe20003f2e200 */
[----:B------:R-:W-:Y:S01]  /*0c90*/  BSSY.RECONVERGENT B2, `(.L_x_27) ;  /* 0x0000014000027945 */ /* 0x000fe20003800200 */
[----:B------:R-:W-:Y:S02]  /*0ca0*/  IMAD.MOV.U32 R26, RZ, RZ, R4 ;  /* 0x000000ffff1a7224 */ /* 0x000fe400078e0004 */
[----:B------:R-:W-:Y:S01]  /*0cb0*/  IMAD.MOV.U32 R27, RZ, RZ, R5 ;  /* 0x000000ffff1b7224 */ /* 0x000fe200078e0005 */
        /* <DEDUP_REMOVED lines=11> */
[----:B------:R-:W-:Y:S01]  /*0d70*/  MOV R48, R18 ;  /* 0x0000001200307202 */ /* 0x000fe20000000f00 */
[----:B------:R-:W-:Y:S01]  /*0d80*/  IMAD.MOV.U32 R49, RZ, RZ, R19 ;  /* 0x000000ffff317224 */ /* 0x000fe200078e0013 */
[----:B------:R-:W-:Y:S01]  /*0d90*/  MOV R0, 0xdd0 ;  /* 0x00000dd000007802 */ /* 0x000fe20000000f00 */
[----:B------:R-:W-:Y:S02]  /*0da0*/  IMAD.MOV.U32 R46, RZ, RZ, R8 ;  /* 0x000000ffff2e7224 */ /* 0x000fe400078e0008 */
[----:B------:R-:W-:-:S07]  /*0db0*/  IMAD.MOV.U32 R47, RZ, RZ, R9 ;  /* 0x000000ffff2f7224 */ /* 0x000fce00078e0009 */
[----:B------:R-:W-:Y:S05]  /*0dc0*/  CALL.REL.NOINC `($__internal_0_$__cuda_sm20_div_rn_f64_full) ;  /* 0x0000003000b07944 */ /* 0x000fea0003c00000 */
.L_x_28:
[----:B------:R-:W-:Y:S05]  /*0dd0*/  BSYNC.RECONVERGENT B2 ;  /* 0x0000000000027941 */ /* 0x000fea0003800200 */
.L_x_27:
[----:B------:R-:W0:Y:S01]  /*0de0*/  MUFU.RCP64H R5, R9 ;  /* 0x0000000900057308 */ /* 0x000e220000001800 */
[----:B------:R-:W-:Y:S01]  /*0df0*/  IMAD.MOV.U32 R4, RZ, RZ, 0x1 ;  /* 0x00000001ff047424 */ /* 0x000fe200078e00ff */
[----:B------:R-:W-:Y:S01]  /*0e00*/  FSETP.GEU.AND P1, PT, |R11|, 6.5827683646048100446e-37, PT ;  /* 0x036000000b00780b */ /* 0x000fe20003f2e200 */
[----:B------:R-:W-:Y:S04]  /*0e10*/  BSSY.RECONVERGENT B2, `(.L_x_29) ;  /* 0x0000016000027945 */ /* 0x000fe80003800200 */
[----:B0-----:R-:W-:-:S08]  /*0e20*/  DFMA R6, -R8, R4, 1 ;  /* 0x3ff000000806742b */ /* 0x001fd00000000104 */
[----:B------:R-:W-:-:S08]  /*0e30*/  DFMA R6, R6, R6, R6 ;  /* 0x000000060606722b */ /* 0x000fd00000000006 */
[----:B------:R-:W-:-:S08]  /*0e40*/  DFMA R6, R4, R6, R4 ;  /* 0x000000060406722b */ /* 0x000fd00000000004 */
[----:B------:R-:W-:-:S08]  /*0e50*/  DFMA R4, -R8, R6, 1 ;  /* 0x3ff000000804742b */ /* 0x000fd00000000106 */
[----:B------:R-:W-:-:S08]  /*0e60*/  DFMA R18, R6, R4, R6 ;  /* 0x000000040612722b */ /* 0x000fd00000000006 */
[----:B------:R-:W-:-:S08]  /*0e70*/  DMUL R4, R10, R18 ;  /* 0x000000120a047228 */ /* 0x000fd00000000000 */
[----:B------:R-:W-:-:S08]  /*0e80*/  DFMA R6, -R8, R4, R10 ;  /* 0x000000040806722b */ /* 0x000fd0000000010a */
[----:B------:R-:W-:Y:S01]  /*0e90*/  DFMA R4, R18, R6, R4 ;  /* 0x000000061204722b */ /* 0x000fe20000000004 */
[----:B------:R-:W-:Y:S01]  /*0ea0*/  MOV R18, R56 ;  /* 0x0000003800127202 */ /* 0x000fe20000000f00 */
[----:B------:R-:W-:-:S08]  /*0eb0*/  IMAD.MOV.U32 R19, RZ, RZ, R57 ;  /* 0x000000ffff137224 */ /* 0x000fd000078e0039 */
[----:B------:R-:W-:-:S05]  /*0ec0*/  FFMA R0, RZ, R9, R5 ;  /* 0x00000009ff007223 */ /* 0x000fca0000000005 */
[----:B------:R-:W-:-:S13]  /*0ed0*/  FSETP.GT.AND P0, PT, |R0|, 1.469367938527859385e-39, PT ;  /* 0x001000000000780b */ /* 0x000fda0003f04200 */
[----:B------:R-:W-:Y:S05]  /*0ee0*/  @P0 BRA P1, `(.L_x_30) ;  /* 0x0000000000200947 */ /* 0x000fea0000800000 */
[----:B------:R-:W-:Y:S01]  /*0ef0*/  IMAD.MOV.U32 R48, RZ, RZ, R10 ;  /* 0x000000ffff307224 */ /* 0x000fe200078e000a */
[----:B------:R-:W-:Y:S01]  /*0f00*/  MOV R47, R9 ;  /* 0x00000009002f7202 */ /* 0x000fe20000000f00 */
[----:B------:R-:W-:Y:S01]  /*0f10*/  IMAD.MOV.U32 R49, RZ, RZ, R11 ;  /* 0x000000ffff317224 */ /* 0x000fe200078e000b */
[----:B------:R-:W-:Y:S01]  /*0f20*/  MOV R0, 0xf50 ;  /* 0x00000f5000007802 */ /* 0x000fe20000000f00 */
[----:B------:R-:W-:-:S07]  /*0f30*/  IMAD.MOV.U32 R46, RZ, RZ, R8 ;  /* 0x000000ffff2e7224 */ /* 0x000fce00078e0008 */
[----:B------:R-:W-:Y:S05]  /*0f40*/  CALL.REL.NOINC `($__internal_0_$__cuda_sm20_div_rn_f64_full) ;  /* 0x0000003000507944 */ /* 0x000fea0003c00000 */
[----:B------:R-:W-:Y:S02]  /*0f50*/  IMAD.MOV.U32 R4, RZ, RZ, R56 ;  /* 0x000000ffff047224 */ /* 0x000fe400078e0038 */
[----:B------:R-:W-:-:S07]  /*0f60*/  IMAD.MOV.U32 R5, RZ, RZ, R57 ;  /* 0x000000ffff057224 */ /* 0x000fce00078e0039 */
.L_x_30:
[----:B------:R-:W-:Y:S05]  /*0f70*/  BSYNC.RECONVERGENT B2 ;  /* 0x0000000000027941 */ /* 0x000fea0003800200 */
.L_x_29:
[----:B------:R-:W-:Y:S01]  /*0f80*/  VIADD R0, R17, 0xffffffff ;  /* 0xffffffff11007836 */ /* 0x000fe20000000000 */
[----:B------:R-:W-:Y:S01]  /*0f90*/  MOV R11, R5 ;  /* 0x00000005000b7202 */ /* 0x000fe20000000f00 */
[----:B------:R-:W-:-:S03]  /*0fa0*/  IMAD.MOV.U32 R10, RZ, RZ, R4 ;  /* 0x000000ffff0a7224 */ /* 0x000fc600078e0004 */
[----:B------:R-:W-:-:S13]  /*0fb0*/  ISETP.GT.U32.AND P0, PT, R0, 0x7feffffe, PT ;  /* 0x7feffffe0000780c */ /* 0x000fda0003f04070 */
[----:B------:R-:W-:Y:S05]  /*0fc0*/  @P0 BRA `(.L_x_31) ;  /* 0x0000000400000947 */ /* 0x000fea0003800000 */
[----:B------:R-:W-:Y:S01]  /*0fd0*/  LOP3.LUT R0, R17, 0xfffff, RZ, 0xc0, !PT ;  /* 0x000fffff11007812 */ /* 0x000fe200078ec0ff */
[----:B------:R-:W-:Y:S01]  /*0fe0*/  IMAD.MOV.U32 R6, RZ, RZ, RZ ;  /* 0x000000ffff067224 */ /* 0x000fe200078e00ff */
[----:B------:R-:W-:Y:S01]  /*0ff0*/  MOV R23, 0x3ed0ee25 ;  /* 0x3ed0ee2500177802 */ /* 0x000fe20000000f00 */
[----:B------:R-:W-:Y:S01]  /*1000*/  IMAD.MOV.U32 R22, RZ, RZ, -0x748574fc ;  /* 0x8b7a8b04ff167424 */ /* 0x000fe200078e00ff */
[----:B------:R-:W-:Y:S01]  /*1010*/  LOP3.LUT R21, R0, 0x3ff00000, RZ, 0xfc, !PT ;  /* 0x3ff0000000157812 */ /* 0x000fe200078efcff */
[----:B------:R-:W-:Y:S01]  /*1020*/  UMOV UR6, 0x3ae80f1e ;  /* 0x3ae80f1e00067882 */ /* 0x000fe20000000000 */
[----:B------:R-:W-:Y:S01]  /*1030*/  UMOV UR7, 0x3eb1380b ;  /* 0x3eb1380b00077882 */ /* 0x000fe20000000000 */
[----:B------:R-:W-:Y:S01]  /*1040*/  UMOV UR8, 0x80000000 ;  /* 0x8000000000087882 */ /* 0x000fe20000000000 */
[----:B------:R-:W-:Y:S01]  /*1050*/  ISETP.GE.U32.AND P0, PT, R21, 0x3ff6a09f, PT ;  /* 0x3ff6a09f1500780c */ /* 0x000fe20003f06070 */
[----:B------:R-:W-:-:S12]  /*1060*/  UMOV UR9, 0x43300000 ;  /* 0x4330000000097882 */ /* 0x000fd80000000000 */
[----:B------:R-:W-:-:S04]  /*1070*/  @P0 VIADD R3, R21, 0xfff00000 ;  /* 0xfff0000015030836 */ /* 0x000fc80000000000 */
[----:B------:R-:W-:-:S06]  /*1080*/  @P0 IMAD.MOV.U32 R21, RZ, RZ, R3 ;  /* 0x000000ffff150224 */ /* 0x000fcc00078e0003 */
        /* <DEDUP_REMOVED lines=8> */
[----:B------:R-:W-:-:S08]  /*1110*/  DMUL R8, R4, R4 ;  /* 0x0000000404087228 */ /* 0x000fd00000000000 */
[----:B------:R-:W-:Y:S01]  /*1120*/  DFMA R12, R8, UR6, R22 ;  /* 0x00000006080c7c2b */ /* 0x000fe20008000016 */
[----:B------:R-:W-:Y:S01]  /*1130*/  UMOV UR6, 0x9f02676f ;  /* 0x9f02676f00067882 */ /* 0x000fe20000000000 */
[----:B------:R-:W-:Y:S01]  /*1140*/  UMOV UR7, 0x3ef3b266 ;  /* 0x3ef3b26600077882 */ /* 0x000fe20000000000 */
[----:B------:R-:W-:Y:S01]  /*1150*/  LEA.HI R22, R17, R16, RZ, 0xc ;  /* 0x0000001011167211 */ /* 0x000fe200078f60ff */
[----:B------:R-:W-:Y:S01]  /*1160*/  DADD R16, R20, -R4 ;  /* 0x0000000014107229 */ /* 0x000fe20000000804 */
[----:B------:R-:W-:-:S03]  /*1170*/  IMAD.MOV.U32 R23, RZ, RZ, 0x43300000 ;  /* 0x43300000ff177424 */ /* 0x000fc600078e00ff */
[----:B------:R-:W-:Y:S01]  /*1180*/  DFMA R12, R8, R12, UR6 ;  /* 0x00000006080c7e2b */ /* 0x000fe2000800000c */
[----:B------:R-:W-:Y:S01]  /*1190*/  UMOV UR6, 0xa9ab0956 ;  /* 0xa9ab095600067882 */ /* 0x000fe20000000000 */
[----:B------:R-:W-:Y:S01]  /*11a0*/  UMOV UR7, 0x3f1745cb ;  /* 0x3f1745cb00077882 */ /* 0x000fe20000000000 */
[----:B------:R-:W-:Y:S01]  /*11b0*/  @P0 VIADD R22, R22, 0x1 ;  /* 0x0000000116160836 */ /* 0x000fe20000000000 */
[----:B------:R-:W-:-:S04]  /*11c0*/  DADD R16, R16, R16 ;  /* 0x0000000010107229 */ /* 0x000fc80000000010 */
[----:B------:R-:W-:Y:S01]  /*11d0*/  DFMA R12, R8, R12, UR6 ;  /* 0x00000006080c7e2b */ /* 0x000fe2000800000c */
[----:B------:R-:W-:Y:S01]  /*11e0*/  UMOV UR6, 0x2d1b5154 ;  /* 0x2d1b515400067882 */ /* 0x000fe20000000000 */
[----:B------:R-:W-:Y:S01]  /*11f0*/  UMOV UR7, 0x3f3c71c7 ;  /* 0x3f3c71c700077882 */ /* 0x000fe20000000000 */
[----:B------:R-:W-:Y:S01]  /*1200*/  LOP3.LUT R22, R22, 0x80000000, RZ, 0x3c, !PT ;  /* 0x8000000016167812 */ /* 0x000fe200078e3cff */
[----:B------:R-:W-:-:S04]  /*1210*/  DFMA R16, R20, -R4, R16 ;  /* 0x800000041410722b */ /* 0x000fc80000000010 */
[----:B------:R-:W-:Y:S01]  /*1220*/  DFMA R12, R8, R12, UR6 ;  /* 0x00000006080c7e2b */ /* 0x000fe2000800000c */
[----:B------:R-:W-:Y:S01]  /*1230*/  UMOV UR6, 0x923be72d ;  /* 0x923be72d00067882 */ /* 0x000fe20000000000 */
[----:B------:R-:W-:Y:S01]  /*1240*/  UMOV UR7, 0x3f624924 ;  /* 0x3f62492400077882 */ /* 0x000fe20000000000 */
[----:B------:R-:W-:Y:S01]  /*1250*/  DADD R22, R22, -UR8 ;  /* 0x8000000816167e29 */ /* 0x000fe20008000000 */
[----:B------:R-:W-:Y:S01]  /*1260*/  UMOV UR8, 0xfefa39ef ;  /* 0xfefa39ef00087882 */ /* 0x000fe20000000000 */
[----:B------:R-:W-:Y:S01]  /*1270*/  UMOV UR9, 0x3fe62e42 ;  /* 0x3fe62e4200097882 */ /* 0x000fe20000000000 */
[----:B------:R-:W-:Y:S02]  /*1280*/  DMUL R16, R6, R16 ;  /* 0x0000001006107228 */ /* 0x000fe40000000000 */
[----:B------:R-:W-:Y:S01]  /*1290*/  DFMA R12, R8, R12, UR6 ;  /* 0x00000006080c7e2b */ /* 0x000fe2000800000c */
[----:B------:R-:W-:Y:S01]  /*12a0*/  UMOV UR6, 0x9999a3c4 ;  /* 0x9999a3c400067882 */ /* 0x000fe20000000000 */
[----:B------:R-:W-:Y:S01]  /*12b0*/  UMOV UR7, 0x3f899999 ;  /* 0x3f89999900077882 */ /* 0x000fe20000000000 */
[----:B------:R-:W-:-:S05]  /*12c0*/  DFMA R40, R22, UR8, R4 ;  /* 0x0000000816287c2b */ /* 0x000fca0008000004 */
        /* <DEDUP_REMOVED lines=16> */
.L_x_31:
[----:B------:R-:W-:Y:S01]  /*13d0*/  IMAD.MOV.U32 R4, RZ, RZ, 0x0 ;  /* 0x00000000ff047424 */ /* 0x000fe200078e00ff */
[----:B------:R-:W-:Y:S01]  /*13e0*/  LOP3.LUT P0, RZ, R13, 0x7fffffff, RZ, 0xc0, !PT ;  /* 0x7fffffff0dff7812 */ /* 0x000fe2000780c0ff */
[----:B------:R-:W-:-:S06]  /*13f0*/  IMAD.MOV.U32 R5, RZ, RZ, 0x7ff00000 ;  /* 0x7ff00000ff057424 */ /* 0x000fcc00078e00ff */
[----:B------:R-:W-:-:S10]  /*1400*/  DFMA R4, R12, R4, +INF ;  /* 0x7ff000000c04742b */ /* 0x000fd40000000004 */
[----:B------:R-:W-:Y:S02]  /*1410*/  FSEL R40, R4, RZ, P0 ;  /* 0x000000ff04287208 */ /* 0x000fe40000000000 */
[----:B------:R-:W-:-:S07]  /*1420*/  FSEL R41, R5, -QNAN , P0 ;  /* 0xfff0000005297808 */ /* 0x000fce0000000000 */
.L_x_22:
[----:B------:R-:W-:Y:S05]  /*1430*/  BSYNC.RECONVERGENT B1 ;  /* 0x0000000000017941 */ /* 0x000fea0003800200 */
.L_x_21:
[----:B------:R-:W-:-:S13]  /*1440*/  ISETP.NE.AND P0, PT, R15, R14, PT ;  /* 0x0000000e0f00720c */ /* 0x000fda0003f05270 */
[----:B------:R-:W-:Y:S05]  /*1450*/  @P0 BRA `(.L_x_32) ;  /* 0x0000000000c40947 */ /* 0x000fea0003800000 */
        /* <DEDUP_REMOVED lines=15> */
[----:B------:R-:W5:Y:S01]  /*1550*/  LDG.E.64 R4, desc[UR4][R42.64+0x78] ;  /* 0x000078042a047981 */ /* 0x000f62000c1e1b00 */
[----:B--2---:R-:W-:-:S02]  /*1560*/  DMUL R48, R48, R34 ;  /* 0x0000002230307228 */ /* 0x004fc40000000000 */
[-C--:B---3--:R-:W-:Y:S02]  /*1570*/  DMUL R38, R38, R34.reuse ;  /* 0x0000002226267228 */ /* 0x088fe40000000000 */
[----:B----4-:R-:W-:Y:S02]  /*1580*/  DMUL R36, R36, R34 ;  /* 0x0000002224247228 */ /* 0x010fe40000000000 */
[-C--:B-----5:R-:W-:Y:S02]  /*1590*/  DMUL R32, R32, R26.reuse ;  /* 0x0000001a20207228 */ /* 0x0a0fe40000000000 */
[-C--:B------:R-:W-:Y:S02]  /*15a0*/  DMUL R30, R30, R26.reuse ;  /* 0x0000001a1e1e7228 */ /* 0x080fe40000000000 */
[----:B------:R-:W-:Y:S02]  /*15b0*/  DMUL R28, R28, R26 ;  /* 0x0000001a1c1c7228 */ /* 0x000fe40000000000 */
[----:B------:R-:W-:-:S02]  /*15c0*/  DMUL R24, R24, R18 ;  /* 0x0000001218187228 */ /* 0x000fc40000000000 */
[-C--:B------:R-:W-:Y:S02]  /*15d0*/  DMUL R22, R22, R18.reuse ;  /* 0x0000001216167228 */ /* 0x080fe40000000000 */
[----:B------:R-:W-:Y:S02]  /*15e0*/  DMUL R20, R20, R18 ;  /* 0x0000001214147228 */ /* 0x000fe40000000000 */
[-C--:B------:R-:W-:Y:S02]  /*15f0*/  DMUL R16, R16, R10.reuse ;  /* 0x0000000a10107228 */ /* 0x080fe40000000000 */
[-C--:B------:R-:W-:Y:S02]  /*1600*/  DMUL R14, R14, R10.reuse ;  /* 0x0000000a0e0e7228 */ /* 0x080fe40000000000 */
[----:B------:R-:W-:Y:S02]  /*1610*/  DMUL R12, R12, R10 ;  /* 0x0000000a0c0c7228 */ /* 0x000fe40000000000 */
[----:B------:R-:W-:-:S02]  /*1620*/  DMUL R34, R8, R34 ;  /* 0x0000002208227228 */ /* 0x000fc40000000000 */
[----:B------:R-:W-:Y:S02]  /*1630*/  DMUL R26, R44, R26 ;  /* 0x0000001a2c1a7228 */ /* 0x000fe40000000000 */
[----:B------:R-:W-:Y:S02]  /*1640*/  DMUL R18, R6, R18 ;  /* 0x0000001206127228 */ /* 0x000fe40000000000 */
[----:B------:R-:W-:Y:S01]  /*1650*/  DMUL R10, R4, R10 ;  /* 0x0000000a040a7228 */ /* 0x000fe20000000000 */
[----:B------:R0:W-:Y:S04]  /*1660*/  STG.E.64 desc[UR4][R42.64], R48 ;  /* 0x000000302a007986 */ /* 0x0001e8000c101b04 */
        /* <DEDUP_REMOVED lines=14> */
[----:B------:R0:W-:Y:S01]  /*1750*/  STG.E.64 desc[UR4][R42.64+0x78], R10 ;  /* 0x0000780a2a007986 */ /* 0x0001e2000c101b04 */
[----:B------:R-:W-:Y:S05]  /*1760*/  BRA `(.L_x_33) ;  /* 0x0000000000c07947 */ /* 0x000fea0003800000 */
.L_x_32:
        /* <DEDUP_REMOVED lines=47> */
[----:B------:R1:W-:Y:S02]  /*1a60*/  STG.E.64 desc[UR4][R42.64+0x78], R10 ;  /* 0x0000780a2a007986 */ /* 0x0003e4000c101b04 */
.L_x_33:
[----:B------:R-:W-:Y:S01]  /*1a70*/  DSETP.MAX.AND P0, P1, RZ, R48, PT ;  /* 0x00000030ff00722a */ /* 0x000fe2000390f000 */
[----:B------:R-:W-:Y:S01]  /*1a80*/  IMAD.MOV.U32 R5, RZ, RZ, R49 ;  /* 0x000000ffff057224 */ /* 0x000fe200078e0031 */
[----:B------:R-:W-:Y:S01]  /*1a90*/  MOV R0, RZ ;  /* 0x000000ff00007202 */ /* 0x000fe20000000f00 */
[----:B------:R-:W-:Y:S01]  /*1aa0*/  IMAD.MOV.U32 R4, RZ, RZ, RZ ;  /* 0x000000ffff047224 */ /* 0x000fe200078e00ff */
[----:B------:R-:W2:Y:S01]  /*1ab0*/  LDC.64 R54, c[0x0][0x3d8] ;  /* 0x0000f600ff367b82 */ /* 0x000ea20000000a00 */
[----:B------:R-:W-:Y:S01]  /*1ac0*/  IMAD.MOV.U32 R3, RZ, RZ, R48 ;  /* 0x000000ffff037224 */ /* 0x000fe200078e0030 */
[----:B------:R-:W-:Y:S01]  /*1ad0*/  FSEL R7, R0, R5, P0 ;  /* 0x0000000500077208 */ /* 0x000fe20000000000 */
[----:B------:R-:W3:Y:S01]  /*1ae0*/  LDCU UR6, c[0x0][0x38c] ;  /* 0x00007180ff0677ac */ /* 0x000ee20008000800 */
[----:B------:R-:W-:Y:S02]  /*1af0*/  BSSY.RECONVERGENT B1, `(.L_x_34) ;  /* 0x0000256000017945 */ /* 0x000fe40003800200 */
[----:B------:R-:W-:Y:S01]  /*1b00*/  SEL R4, R4, R3, P0 ;  /* 0x0000000304047207 */ /* 0x000fe20000000000 */
[----:B------:R-:W-:-:S03]  /*1b10*/  IMAD.MOV.U32 R3, RZ, RZ, R38 ;  /* 0x000000ffff037224 */ /* 0x000fc600078e0026 */
[----:B------:R-:W-:-:S05]  /*1b20*/  @P1 LOP3.LUT R7, R5, 0x80000, RZ, 0xfc, !PT ;  /* 0x0008000005071812 */ /* 0x000fca00078efcff */
[----:B------:R-:W-:Y:S01]  /*1b30*/  IMAD.MOV.U32 R5, RZ, RZ, R7 ;  /* 0x000000ffff057224 */ /* 0x000fe200078e0007 */
[----:B------:R-:W-:-:S03]  /*1b40*/  MOV R7, R39 ;  /* 0x0000002700077202 */ /* 0x000fc60000000f00 */
[----:B------:R-:W-:Y:S02]  /*1b50*/  IMAD.MOV.U32 R0, RZ, RZ, R5 ;  /* 0x000000ffff007224 */ /* 0x000fe400078e0005 */
[----:B------:R-:W-:-:S06]  /*1b60*/  DSETP.MAX.AND P0, P1, R4, R38, PT ;  /* 0x000000260400722a */ /* 0x000fcc000390f000 */
[----:B------:R-:W-:Y:S02]  /*1b70*/  FSEL R9, R0, R7, P0 ;  /* 0x0000000700097208 */ /* 0x000fe40000000000 */
[----:B------:R-:W-:Y:S01]  /*1b80*/  SEL R4, R4, R3, P0 ;  /* 0x0000000304047207 */ /* 0x000fe20000000000 */
[----:B------:R-:W-:-:S05]  /*1b90*/  IMAD.MOV.U32 R3, RZ, RZ, R36 ;  /* 0x000000ffff037224 */ /* 0x000fca00078e0024 */
[----:B------:R-:W-:Y:S01]  /*1ba0*/  @P1 LOP3.LUT R9, R7, 0x80000, RZ, 0xfc, !PT ;  /* 0x0008000007091812 */ /* 0x000fe200078efcff */
[----:B------:R-:W-:-:S04]  /*1bb0*/  IMAD.MOV.U32 R7, RZ, RZ, R37 ;  /* 0x000000ffff077224 */ /* 0x000fc800078e0025 */
[----:B------:R-:W-:-:S05]  /*1bc0*/  IMAD.MOV.U32 R5, RZ, RZ, R9 ;  /* 0x000000ffff057224 */ /* 0x000fca00078e0009 */
[----:B------:R-:W-:Y:S01]  /*1bd0*/  MOV R0, R5 ;  /* 0x0000000500007202 */ /* 0x000fe20000000f00 */
[----:B------:R-:W-:-:S06]  /*1be0*/  DSETP.MAX.AND P0, P1, R4, R36, PT ;  /* 0x000000240400722a */ /* 0x000fcc000390f000 */
[----:B------:R-:W-:Y:S02]  /*1bf0*/  FSEL R9, R0, R7, P0 ;  /* 0x0000000700097208 */ /* 0x000fe40000000000 */
[----:B------:R-:W-:Y:S02]  /*1c00*/  SEL R4, R4, R3, P0 ;  /* 0x0000000304047207 */ /* 0x000fe40000000000 */
[----:B------:R-:W-:-:S04]  /*1c10*/  MOV R3, R34 ;  /* 0x0000002200037202 */ /* 0x000fc80000000f00 */
[----:B------:R-:W-:Y:S01]  /*1c20*/  @P1 LOP3.LUT R9, R7, 0x80000, RZ, 0xfc, !PT ;  /* 0x0008000007091812 */ /* 0x000fe200078efcff */
[----:B------:R-:W-:-:S04]  /*1c30*/  IMAD.MOV.U32 R7, RZ, RZ, R35 ;  /* 0x000000ffff077224 */ /* 0x000fc800078e0023 */
[----:B------:R-:W-:-:S04]  /*1c40*/  IMAD.MOV.U32 R5, RZ, RZ, R9 ;  /* 0x000000ffff057224 */ /* 0x000fc800078e0009 */
[----:B------:R-:W-:Y:S02]  /*1c50*/  IMAD.MOV.U32 R0, RZ, RZ, R5 ;  /* 0x000000ffff007224 */ /* 0x000fe400078e0005 */
[----:B------:R-:W-:-:S06]  /*1c60*/  DSETP.MAX.AND P0, P1, R4, R34, PT ;  /* 0x000000220400722a */ /* 0x000fcc000390f000 */
[----:B------:R-:W-:Y:S02]  /*1c70*/  FSEL R9, R0, R7, P0 ;  /* 0x0000000700097208 */ /* 0x000fe40000000000 */
[----:B------:R-:W-:Y:S01]  /*1c80*/  SEL R4, R4, R3, P0 ;  /* 0x0000000304047207 */ /* 0x000fe20000000000 */
[----:B------:R-:W-:-:S05]  /*1c90*/  IMAD.MOV.U32 R3, RZ, RZ, R32 ;  /* 0x000000ffff037224 */ /* 0x000fca00078e0020 */
        /* <DEDUP_REMOVED lines=9> */
[----:B------:R-:W-:-:S03]  /*1d30*/  IMAD.MOV.U32 R7, RZ, RZ, R31 ;  /* 0x000000ffff077224 */ /* 0x000fc600078e001f */
[----:B------:R-:W-:-:S05]  /*1d40*/  MOV R5, R9 ;  /* 0x0000000900057202 */ /* 0x000fca0000000f00 */
[----:B------:R-:W-:Y:S01]  /*1d50*/  IMAD.MOV.U32 R0, RZ, RZ, R5 ;  /* 0x000000ffff007224 */ /* 0x000fe200078e0005 */
[----:B------:R-:W-:-:S06]  /*1d60*/  DSETP.MAX.AND P0, P1, R4, R30, PT ;  /* 0x0000001e0400722a */ /* 0x000fcc000390f000 */
[----:B------:R-:W-:Y:S02]  /*1d70*/  FSEL R9, R0, R7, P0 ;  /* 0x0000000700097208 */ /* 0x000fe40000000000 */
[----:B------:R-:W-:Y:S01]  /*1d80*/  SEL R4, R4, R3, P0 ;  /* 0x0000000304047207 */ /* 0x000fe20000000000 */
[----:B------:R-:W-:-:S05]  /*1d90*/  IMAD.MOV.U32 R3, RZ, RZ, R28 ;  /* 0x000000ffff037224 */ /* 0x000fca00078e001c */
[----:B------:R-:W-:Y:S02]  /*1da0*/  @P1 LOP3.LUT R9, R7, 0x80000, RZ, 0xfc, !PT ;  /* 0x0008000007091812 */ /* 0x000fe400078efcff */
[----:B------:R-:W-:-:S03]  /*1db0*/  MOV R7, R29 ;  /* 0x0000001d00077202 */ /* 0x000fc60000000f00 */
        /* <DEDUP_REMOVED lines=77> */
[----:B---3--:R-:W-:-:S04]  /*2290*/  VIADD R3, R2, UR6 ;  /* 0x0000000602037c36 */ /* 0x008fc80008000000 */
[----:B--2---:R-:W-:Y:S01]  /*22a0*/  IMAD.WIDE R54, R3, 0x8, R54 ;  /* 0x0000000803367825 */ /* 0x004fe200078e0236 */
[----:B------:R-:W-:-:S06]  /*22b0*/  @P1 LOP3.LUT R9, R7, 0x80000, RZ, 0xfc, !PT ;  /* 0x0008000007091812 */ /* 0x000fcc00078efcff */
[----:B------:R-:W-:-:S14]  /*22c0*/  DSETP.GT.AND P0, PT, R8, RZ, PT ;  /* 0x000000ff0800722a */ /* 0x000fdc0003f04000 */
[----:B------:R-:W-:Y:S05]  /*22d0*/  @P0 BRA `(.L_x_35) ;  /* 0x0000000000080947 */ /* 0x000fea0003800000 */
[----:B------:R2:W5:Y:S01]  /*22e0*/  LDG.E.64 R2, desc[UR4][R54.64] ;  /* 0x0000000436027981 */ /* 0x000562000c1e1b00 */
[----:B------:R-:W-:Y:S05]  /*22f0*/  BRA `(.L_x_36) ;  /* 0x0000001c00547947 */ /* 0x000fea0003800000 */
.L_x_35:
[----:B------:R-:W2:Y:S01]  /*2300*/  MUFU.RCP64H R3, R9 ;  /* 0x0000000900037308 */ /* 0x000ea20000001800 */
[----:B------:R-:W-:Y:S01]  /*2310*/  MOV R2, 0x1 ;  /* 0x0000000100027802 */ /* 0x000fe20000000f00 */
[----:B------:R-:W-:Y:S01]  /*2320*/  BSSY.RECONVERGENT B2, `(.L_x_37) ;  /* 0x0000011000027945 */ /* 0x000fe20003800200 */
[----:B------:R-:W-:-:S04]  /*2330*/  FSETP.GEU.AND P1, PT, |R49|, 6.5827683646048100446e-37, PT ;  /* 0x036000003100780b */ /* 0x000fc80003f2e200 */
[----:B--2---:R-:W-:-:S08]  /*2340*/  DFMA R4, -R8, R2, 1 ;  /* 0x3ff000000804742b */ /* 0x004fd00000000102 */
        /* <DEDUP_REMOVED lines=12> */
[----:B------:R-:W-:-:S07]  /*2410*/  IMAD.MOV.U32 R47, RZ, RZ, R9 ;  /* 0x000000ffff2f7224 */ /* 0x000fce00078e0009 */
[----:B01----:R-:W-:Y:S05]  /*2420*/  CALL.REL.NOINC `($__internal_0_$__cuda_sm20_div_rn_f64_full) ;  /* 0x0000001c00187944 */ /* 0x003fea0003c00000 */
.L_x_38:
[----:B------:R-:W-:Y:S05]  /*2430*/  BSYNC.RECONVERGENT B2 ;  /* 0x0000000000027941 */ /* 0x000fea0003800200 */
.L_x_37:
[----:B------:R-:W2:Y:S01]  /*2440*/  MUFU.RCP64H R3, R9 ;  /* 0x0000000900037308 */ /* 0x000ea20000001800 */
[----:B------:R-:W-:Y:S01]  /*2450*/  IMAD.MOV.U32 R2, RZ, RZ, 0x1 ;  /* 0x00000001ff027424 */ /* 0x000fe200078e00ff */
[----:B------:R3:W-:Y:S01]  /*2460*/  STG.E.64 desc[UR4][R42.64], R56 ;  /* 0x000000382a007986 */ /* 0x0007e2000c101b04 */
[----:B------:R-:W-:Y:S01]  /*2470*/  FSETP.GEU.AND P1, PT, |R39|, 6.5827683646048100446e-37, PT ;  /* 0x036000002700780b */ /* 0x000fe20003f2e200 */
[----:B------:R-:W-:Y:S03]  /*2480*/  BSSY.RECONVERGENT B2, `(.L_x_39) ;  /* 0x0000014000027945 */ /* 0x000fe60003800200 */
        /* <DEDUP_REMOVED lines=10> */
[----:B---3--:R-:W-:Y:S05]  /*2530*/  @P0 BRA P1, `(.L_x_40) ;  /* 0x0000000000200947 */ /* 0x008fea0000800000 */
[----:B01----:R-:W-:Y:S01]  /*2540*/  IMAD.MOV.U32 R48, RZ, RZ, R38 ;  /* 0x000000ffff307224 */ /* 0x003fe200078e0026 */
[----:B------:R-:W-:Y:S01]  /*2550*/  MOV R49, R39 ;  /* 0x0000002700317202 */ /* 0x000fe20000000f00 */
[----:B------:R-:W-:Y:S01]  /*2560*/  IMAD.MOV.U32 R46, RZ, RZ, R8 ;  /* 0x000000ffff2e7224 */ /* 0x000fe200078e0008 */
[----:B------:R-:W-:Y:S01]  /*2570*/  MOV R0, 0x25a0 ;  /* 0x000025a000007802 */ /* 0x000fe20000000f00 */
[----:B------:R-:W-:-:S07]  /*2580*/  IMAD.MOV.U32 R47, RZ, RZ, R9 ;  /* 0x000000ffff2f7224 */ /* 0x000fce00078e0009 */
[----:B------:R-:W-:Y:S05]  /*2590*/  CALL.REL.NOINC `($__internal_0_$__cuda_sm20_div_rn_f64_full) ;  /* 0x0000001800bc7944 */ /* 0x000fea0003c00000 */
[----:B------:R-:W-:Y:S02]  /*25a0*/  IMAD.MOV.U32 R2, RZ, RZ, R56 ;  /* 0x000000ffff027224 */ /* 0x000fe400078e0038 */
[----:B------:R-:W-:-:S07]  /*25b0*/  IMAD.MOV.U32 R3, RZ, RZ, R57 ;  /* 0x000000ffff037224 */ /* 0x000fce00078e0039 */
.L_x_40:
[----:B------:R-:W-:Y:S05]  /*25c0*/  BSYNC.RECONVERGENT B2 ;  /* 0x0000000000027941 */ /* 0x000fea0003800200 */
.L_x_39:
[----:B------:R-:W2:Y:S01]  /*25d0*/  MUFU.RCP64H R5, R9 ;  /* 0x0000000900057308 */ /* 0x000ea20000001800 */
[----:B------:R-:W-:Y:S01]  /*25e0*/  MOV R4, 0x1 ;  /* 0x0000000100047802 */ /* 0x000fe20000000f00 */
        /* <DEDUP_REMOVED lines=15> */
[----:B------:R-:W-:Y:S01]  /*26e0*/  MOV R0, 0x2730 ;  /* 0x0000273000007802 */ /* 0x000fe20000000f00 */
[----:B------:R-:W-:Y:S02]  /*26f0*/  IMAD.MOV.U32 R49, RZ, RZ, R37 ;  /* 0x000000ffff317224 */ /* 0x000fe400078e0025 */
[----:B------:R-:W-:Y:S02]  /*2700*/  IMAD.MOV.U32 R46, RZ, RZ, R8 ;  /* 0x000000ffff2e7224 */ /* 0x000fe400078e0008 */
[----:B------:R-:W-:-:S07]  /*2710*/  IMAD.MOV.U32 R47, RZ, RZ, R9 ;  /* 0x000000ffff2f7224 */ /* 0x000fce00078e0009 */
[----:B------:R-:W-:Y:S05]  /*2720*/  CALL.REL.NOINC `($__internal_0_$__cuda_sm20_div_rn_f64_full) ;  /* 0x0000001800587944 */ /* 0x000fea0003c00000 */
.L_x_42:
[----:B------:R-:W-:Y:S05]  /*2730*/  BSYNC.RECONVERGENT B2 ;  /* 0x0000000000027941 */ /* 0x000fea0003800200 */
.L_x_41:
        /* <DEDUP_REMOVED lines=22> */
[----:B------:R-:W-:Y:S01]  /*28a0*/  MOV R2, R56 ;  /* 0x0000003800027202 */ /* 0x000fe20000000f00 */
[----:B------:R-:W-:-:S07]  /*28b0*/  IMAD.MOV.U32 R3, RZ, RZ, R57 ;  /* 0x000000ffff037224 */ /* 0x000fce00078e0039 */
.L_x_44:
[----:B------:R-:W-:Y:S05]  /*28c0*/  BSYNC.RECONVERGENT B2 ;  /* 0x0000000000027941 */ /* 0x000fea0003800200 */
.L_x_43:
        /* <DEDUP_REMOVED lines=22> */
.L_x_46:
[----:B------:R-:W-:Y:S05]  /*2a30*/  BSYNC.RECONVERGENT B2 ;  /* 0x0000000000027941 */ /* 0x000fea0003800200 */
.L_x_45:
        /* <DEDUP_REMOVED lines=24> */
.L_x_48:
[----:B------:R-:W-:Y:S05]  /*2bc0*/  BSYNC.RECONVERGENT B2 ;  /* 0x0000000000027941 */ /* 0x000fea0003800200 */
.L_x_47:
        /* <DEDUP_REMOVED lines=16> */
[----:B01----:R-:W-:Y:S01]  /*2cd0*/  MOV R48, R28 ;  /* 0x0000001c00307202 */ /* 0x003fe20000000f00 */
[----:B------:R-:W-:Y:S01]  /*2ce0*/  IMAD.MOV.U32 R49, RZ, RZ, R29 ;  /* 0x000000ffff317224 */ /* 0x000fe200078e001d */
[----:B------:R-:W-:Y:S01]  /*2cf0*/  MOV R0, 0x2d30 ;  /* 0x00002d3000007802 */ /* 0x000fe20000000f00 */
[----:B------:R-:W-:Y:S02]  /*2d00*/  IMAD.MOV.U32 R46, RZ, RZ, R8 ;  /* 0x000000ffff2e7224 */ /* 0x000fe400078e0008 */
[----:B------:R-:W-:-:S07]  /*2d10*/  IMAD.MOV.U32 R47, RZ, RZ, R9 ;  /* 0x000000ffff2f7224 */ /* 0x000fce00078e0009 */
[----:B------:R-:W-:Y:S05]  /*2d20*/  CALL.REL.NOINC `($__internal_0_$__cuda_sm20_div_rn_f64_full) ;  /* 0x0000001000d87944 */ /* 0x000fea0003c00000 */
.L_x_50:
[----:B------:R-:W-:Y:S05]  /*2d30*/  BSYNC.RECONVERGENT B2 ;  /* 0x0000000000027941 */ /* 0x000fea0003800200 */
.L_x_49:
        /* <DEDUP_REMOVED lines=22> */
[----:B------:R-:W-:Y:S01]  /*2ea0*/  IMAD.MOV.U32 R2, RZ, RZ, R56 ;  /* 0x000000ffff027224 */ /* 0x000fe200078e0038 */
[----:B------:R-:W-:-:S07]  /*2eb0*/  MOV R3, R57 ;  /* 0x0000003900037202 */ /* 0x000fce0000000f00 */
.L_x_52:
[----:B------:R-:W-:Y:S05]  /*2ec0*/  BSYNC.RECONVERGENT B2 ;  /* 0x0000000000027941 */ /* 0x000fea0003800200 */
.L_x_51:
        /* <DEDUP_REMOVED lines=22> */
.L_x_54:
[----:B------:R-:W-:Y:S05]  /*3030*/  BSYNC.RECONVERGENT B2 ;  /* 0x0000000000027941 */ /* 0x000fea0003800200 */
.L_x_53:
        /* <DEDUP_REMOVED lines=24> */
.L_x_56:
[----:B------:R-:W-:Y:S05]  /*31c0*/  BSYNC.RECONVERGENT B2 ;  /* 0x0000000000027941 */ /* 0x000fea0003800200 */
.L_x_55:
        /* <DEDUP_REMOVED lines=22> */
.L_x_58:
[----:B------:R-:W-:Y:S05]  /*3330*/  BSYNC.RECONVERGENT B2 ;  /* 0x0000000000027941 */ /* 0x000fea0003800200 */
.L_x_57:
        /* <DEDUP_REMOVED lines=24> */
.L_x_60:
[----:B------:R-:W-:Y:S05]  /*34c0*/  BSYNC.RECONVERGENT B2 ;  /* 0x0000000000027941 */ /* 0x000fea0003800200 */
.L_x_59:
        /* <DEDUP_REMOVED lines=22> */
.L_x_62:
[----:B------:R-:W-:Y:S05]  /*3630*/  BSYNC.RECONVERGENT B2 ;  /* 0x0000000000027941 */ /* 0x000fea0003800200 */
.L_x_61:
        /* <DEDUP_REMOVED lines=24> */
.L_x_64:
[----:B------:R-:W-:Y:S05]  /*37c0*/  BSYNC.RECONVERGENT B2 ;  /* 0x0000000000027941 */ /* 0x000fea0003800200 */
.L_x_63:
        /* <DEDUP_REMOVED lines=22> */
.L_x_66:
[----:B------:R-:W-:Y:S05]  /*3930*/  BSYNC.RECONVERGENT B2 ;  /* 0x0000000000027941 */ /* 0x000fea0003800200 */
.L_x_65:
        /* <DEDUP_REMOVED lines=24> */
.L_x_68:
[----:B------:R-:W-:Y:S05]  /*3ac0*/  BSYNC.RECONVERGENT B2 ;  /* 0x0000000000027941 */ /* 0x000fea0003800200 */
.L_x_67:
[----:B------:R-:W-:Y:S01]  /*3ad0*/  ISETP.GT.AND P0, PT, R9, 0xfffff, PT ;  /* 0x000fffff0900780c */ /* 0x000fe20003f04270 */
[----:B------:R-:W-:Y:S01]  /*3ae0*/  IMAD.MOV.U32 R0, RZ, RZ, R9 ;  /* 0x000000ffff007224 */ /* 0x000fe200078e0009 */
[----:B------:R-:W-:Y:S01]  /*3af0*/  MOV R4, R8 ;  /* 0x0000000800047202 */ /* 0x000fe20000000f00 */
[----:B------:R2:W-:Y:S01]  /*3b00*/  STG.E.64 desc[UR4][R42.64+0x78], R2 ;  /* 0x000078022a007986 */ /* 0x0005e2000c101b04 */
[----:B------:R-:W-:Y:S01]  /*3b10*/  BSSY.RECONVERGENT B0, `(.L_x_69) ;  /* 0x0000050000007945 */ /* 0x000fe20003800200 */
[----:B01----:R-:W-:-:S08]  /*3b20*/  IMAD.MOV.U32 R15, RZ, RZ, -0x3ff ;  /* 0xfffffc01ff0f7424 */ /* 0x003fd000078e00ff */
[----:B------:R-:W-:Y:S01]  /*3b30*/  @!P0 DMUL R8, R8, 1.80143985094819840000e+16 ;  /* 0x4350000008088828 */ /* 0x000fe20000000000 */
[----:B------:R-:W-:-:S09]  /*3b40*/  @!P0 IMAD.MOV.U32 R15, RZ, RZ, -0x435 ;  /* 0xfffffbcbff0f8424 */ /* 0x000fd200078e00ff */
[----:B------:R-:W-:Y:S01]  /*3b50*/  @!P0 IMAD.MOV.U32 R0, RZ, RZ, R9 ;  /* 0x000000ffff008224 */ /* 0x000fe200078e0009 */
[----:B------:R-:W-:-:S03]  /*3b60*/  @!P0 MOV R4, R8 ;  /* 0x0000000800048202 */ /* 0x000fc60000000f00 */
[----:B------:R-:W-:-:S05]  /*3b70*/  VIADD R5, R0, 0xffffffff ;  /* 0xffffffff00057836 */ /* 0x000fca0000000000 */
[----:B------:R-:W-:-:S13]  /*3b80*/  ISETP.GT.U32.AND P1, PT, R5, 0x7feffffe, PT ;  /* 0x7feffffe0500780c */ /* 0x000fda0003f24070 */
[----:B--2---:R-:W-:Y:S05]  /*3b90*/  @P1 BRA `(.L_x_70) ;  /* 0x0000000400041947 */ /* 0x004fea0003800000 */
[----:B------:R-:W-:Y:S01]  /*3ba0*/  LOP3.LUT R2, R0, 0xfffff, RZ, 0xc0, !PT ;  /* 0x000fffff00027812 */ /* 0x000fe200078ec0ff */
[----:B------:R-:W-:Y:S01]  /*3bb0*/  IMAD.MOV.U32 R6, RZ, RZ, RZ ;  /* 0x000000ffff067224 */ /* 0x000fe200078e00ff */
[----:B------:R-:W-:Y:S01]  /*3bc0*/  MOV R12, 0x8b7a8b04 ;  /* 0x8b7a8b04000c7802 */ /* 0x000fe20000000f00 */
[----:B------:R-:W-:Y:S01]  /*3bd0*/  IMAD.MOV.U32 R13, RZ, RZ, 0x3ed0ee25 ;  /* 0x3ed0ee25ff0d7424 */ /* 0x000fe200078e00ff */
[----:B------:R-:W-:Y:S01]  /*3be0*/  LOP3.LUT R3, R2, 0x3ff00000, RZ, 0xfc, !PT ;  /* 0x3ff0000002037812 */ /* 0x000fe200078efcff */
[----:B------:R-:W-:Y:S01]  /*3bf0*/  IMAD.MOV.U32 R2, RZ, RZ, R4 ;  /* 0x000000ffff027224 */ /* 0x000fe200078e0004 */
[----:B------:R-:W-:Y:S01]  /*3c00*/  UMOV UR6, 0x3ae80f1e ;  /* 0x3ae80f1e00067882 */ /* 0x000fe20000000000 */
[----:B------:R-:W-:Y:S01]  /*3c10*/  UMOV UR7, 0x3eb1380b ;  /* 0x3eb1380b00077882 */ /* 0x000fe20000000000 */
[----:B------:R-:W-:Y:S01]  /*3c20*/  ISETP.GE.U32.AND P0, PT, R3, 0x3ff6a09f, PT ;  /* 0x3ff6a09f0300780c */ /* 0x000fe20003f06070 */
[----:B------:R-:W-:Y:S01]  /*3c30*/  UMOV UR8, 0x80000000 ;  /* 0x8000000000087882 */ /* 0x000fe20000000000 */
[----:B------:R-:W-:Y:S01]  /*3c40*/  LEA.HI R15, R0, R15, RZ, 0xc ;  /* 0x0000000f000f7211 */ /* 0x000fe200078f60ff */
[----:B------:R-:W-:-:S10]  /*3c50*/  UMOV UR9, 0x43300000 ;  /* 0x4330000000097882 */ /* 0x000fd40000000000 */
[----:B------:R-:W-:Y:S02]  /*3c60*/  @P0 VIADD R5, R3, 0xfff00000 ;  /* 0xfff0000003050836 */ /* 0x000fe40000000000 */
[----:B------:R-:W-:Y:S02]  /*3c70*/  @P0 VIADD R15, R15, 0x1 ;  /* 0x000000010f0f0836 */ /* 0x000fe40000000000 */
[----:B------:R-:W-:-:S03]  /*3c80*/  @P0 IMAD.MOV.U32 R3, RZ, RZ, R5 ;  /* 0x000000ffff030224 */ /* 0x000fc600078e0005 */
[----:B------:R-:W-:Y:S01]  /*3c90*/  LOP3.LUT R14, R15, 0x80000000, RZ, 0x3c, !PT ;  /* 0x800000000f0e7812 */ /* 0x000fe200078e3cff */
[----:B------:R-:W-:Y:S02]  /*3ca0*/  IMAD.MOV.U32 R15, RZ, RZ, 0x43300000 ;  /* 0x43300000ff0f7424 */ /* 0x000fe400078e00ff */
[C---:B------:R-:W-:Y:S02]  /*3cb0*/  DADD R4, R2.reuse, 1 ;  /* 0x3ff0000002047429 */ /* 0x040fe40000000000 */
[----:B------:R-:W-:Y:S02]  /*3cc0*/  DADD R2, R2, -1 ;  /* 0xbff0000002027429 */ /* 0x000fe40000000000 */
[----:B------:R-:W-:Y:S01]  /*3cd0*/  DADD R14, R14, -UR8 ;  /* 0x800000080e0e7e29 */ /* 0x000fe20008000000 */
[----:B------:R-:W-:Y:S01]  /*3ce0*/  UMOV UR8, 0xfefa39ef ;  /* 0xfefa39ef00087882 */ /* 0x000fe20000000000 */
[----:B------:R-:W0:Y:S01]  /*3cf0*/  MUFU.RCP64H R7, R5 ;  /* 0x0000000500077308 */ /* 0x000e220000001800 */
[----:B------:R-:W-:Y:S01]  /*3d00*/  UMOV UR9, 0x3fe62e42 ;  /* 0x3fe62e4200097882 */ /* 0x000fe20000000000 */
        /* <DEDUP_REMOVED lines=9> */
[----:B------:R-:W-:-:S05]  /*3da0*/  DADD R12, R2, -R6 ;  /* 0x00000000020c7229 */ /* 0x000fca0000000806 */
[----:B------:R-:W-:Y:S01]  /*3db0*/  DFMA R4, R10, R4, UR6 ;  /* 0x000000060a047e2b */ /* 0x000fe20008000004 */
[----:B------:R-:W-:Y:S01]  /*3dc0*/  UMOV UR6, 0xa9ab0956 ;  /* 0xa9ab095600067882 */ /* 0x000fe20000000000 */
[----:B------:R-:W-:Y:S01]  /*3dd0*/  UMOV UR7, 0x3f1745cb ;  /* 0x3f1745cb00077882 */ /* 0x000fe20000000000 */
[----:B------:R-:W-:-:S05]  /*3de0*/  DADD R12, R12, R12 ;  /* 0x000000000c0c7229 */ /* 0x000fca000000000c */
[----:B------:R-:W-:Y:S01]  /*3df0*/  DFMA R4, R10, R4, UR6 ;  /* 0x000000060a047e2b */ /* 0x000fe20008000004 */
[----:B------:R-:W-:Y:S01]  /*3e00*/  UMOV UR6, 0x2d1b5154 ;  /* 0x2d1b515400067882 */ /* 0x000fe20000000000 */
[----:B------:R-:W-:Y:S01]  /*3e10*/  UMOV UR7, 0x3f3c71c7 ;  /* 0x3f3c71c700077882 */ /* 0x000fe20000000000 */
[----:B------:R-:W-:Y:S02]  /*3e20*/  DFMA R12, R2, -R6, R12 ;  /* 0x80000006020c722b */ /* 0x000fe4000000000c */
        /* <DEDUP_REMOVED lines=24> */
.L_x_70:
[----:B------:R-:W-:Y:S01]  /*3fb0*/  IMAD.MOV.U32 R2, RZ, RZ, 0x0 ;  /* 0x00000000ff027424 */ /* 0x000fe200078e00ff */
[----:B------:R-:W-:Y:S02]  /*3fc0*/  MOV R3, 0x7ff00000 ;  /* 0x7ff0000000037802 */ /* 0x000fe40000000f00 */
[----:B------:R-:W-:-:S04]  /*3fd0*/  LOP3.LUT P0, RZ, R9, 0x7fffffff, RZ, 0xc0, !PT ;  /* 0x7fffffff09ff7812 */ /* 0x000fc8000780c0ff */
[----:B------:R-:W-:-:S10]  /*3fe0*/  DFMA R2, R8, R2, +INF ;  /* 0x7ff000000802742b */ /* 0x000fd40000000002 */
[----:B------:R-:W-:Y:S02]  /*3ff0*/  FSEL R2, R2, RZ, P0 ;  /* 0x000000ff02027208 */ /* 0x000fe40000000000 */
[----:B------:R-:W-:-:S07]  /*4000*/  FSEL R3, R3, -QNAN , P0 ;  /* 0xfff0000003037808 */ /* 0x000fce0000000000 */
.L_x_71:
[----:B------:R-:W-:Y:S05]  /*4010*/  BSYNC.RECONVERGENT B0 ;  /* 0x0000000000007941 */ /* 0x000fea0003800200 */
.L_x_69:
[----:B------:R-:W2:Y:S02]  /*4020*/  LDG.E.64 R4, desc[UR4][R54.64] ;  /* 0x0000000436047981 */ /* 0x000ea4000c1e1b00 */
[----:B--2---:R-:W-:-:S07]  /*4030*/  DADD R2, R4, R2 ;  /* 0x0000000004027229 */ /* 0x004fce0000000002 */
[----:B------:R3:W-:Y:S04]  /*4040*/  STG.E.64 desc[UR4][R54.64], R2 ;  /* 0x0000000236007986 */ /* 0x0007e8000c101b04 */
.L_x_36:
[----:B------:R-:W-:Y:S05]  /*4050*/  BSYNC.RECONVERGENT B1 ;  /* 0x0000000000017941 */ /* 0x000fea0003800200 */
.L_x_34:
[----:B-----5:R-:W-:-:S07]  /*4060*/  DADD R40, R2, R40 ;  /* 0x0000000002287229 */ /* 0x020fce0000000028 */
[----:B------:R-:W-:Y:S01]  /*4070*/  STG.E.64 desc[UR4][R54.64], R40 ;  /* 0x0000002836007986 */ /* 0x000fe2000c101b04 */
[----:B------:R-:W-:Y:S05]  /*4080*/  EXIT ;  /* 0x000000000000794d */ /* 0x000fea0003800000 */
        .weak           $__internal_0_$__cuda_sm20_div_rn_f64_full
        .type           $__internal_0_$__cuda_sm20_div_rn_f64_full,@function
        .size           $__internal_0_$__cuda_sm20_div_rn_f64_full,(.L_x_176 - $__internal_0_$__cuda_sm20_div_rn_f64_full)
$__internal_0_$__cuda_sm20_div_rn_f64_full:
[C---:B------:R-:W-:Y:S01]  /*4090*/  FSETP.GEU.AND P0, PT, |R47|.reuse, 1.469367938527859385e-39, PT ;  /* 0x001000002f00780b */ /* 0x040fe20003f0e200 */
[----:B------:R-:W-:Y:S01]  /*40a0*/  IMAD.MOV.U32 R52, RZ, RZ, 0x1 ;  /* 0x00000001ff347424 */ /* 0x000fe200078e00ff */
[----:B------:R-:W-:Y:S01]  /*40b0*/  LOP3.LUT R44, R47, 0x800fffff, RZ, 0xc0, !PT ;  /* 0x800fffff2f2c7812 */ /* 0x000fe200078ec0ff */
[----:B------:R-:W-:Y:S01]  /*40c0*/  BSSY.RECONVERGENT B0, `(.L_x_72) ;  /* 0x0000054000007945 */ /* 0x000fe20003800200 */
[C---:B------:R-:W-:Y:S02]  /*40d0*/  FSETP.GEU.AND P2, PT, |R49|.reuse, 1.469367938527859385e-39, PT ;  /* 0x001000003100780b */ /* 0x040fe40003f4e200 */
[----:B------:R-:W-:Y:S01]  /*40e0*/  LOP3.LUT R45, R44, 0x3ff00000, RZ, 0xfc, !PT ;  /* 0x3ff000002c2d7812 */ /* 0x000fe200078efcff */
[----:B------:R-:W-:Y:S01]  /*40f0*/  IMAD.MOV.U32 R44, RZ, RZ, R46 ;  /* 0x000000ffff2c7224 */ /* 0x000fe200078e002e */
[----:B------:R-:W-:Y:S02]  /*4100*/  LOP3.LUT R3, R49, 0x7ff00000, RZ, 0xc0, !PT ;  /* 0x7ff0000031037812 */ /* 0x000fe400078ec0ff */
[----:B------:R-:W-:-:S03]  /*4110*/  LOP3.LUT R6, R47, 0x7ff00000, RZ, 0xc0, !PT ;  /* 0x7ff000002f067812 */ /* 0x000fc600078ec0ff */
[----:B------:R-:W-:Y:S01]  /*4120*/  @!P0 DMUL R44, R46, 8.98846567431157953865e+307 ;  /* 0x7fe000002e2c8828 */ /* 0x000fe20000000000 */
[----:B------:R-:W-:-:S03]  /*4130*/  ISETP.GE.U32.AND P1, PT, R3, R6, PT ;  /* 0x000000060300720c */ /* 0x000fc60003f26070 */
[----:B------:R-:W-:Y:S02]  /*4140*/  @!P2 LOP3.LUT R4, R47, 0x7ff00000, RZ, 0xc0, !PT ;  /* 0x7ff000002f04a812 */ /* 0x000fe400078ec0ff */
[----:B------:R-:W0:Y:S01]  /*4150*/  MUFU.RCP64H R53, R45 ;  /* 0x0000002d00357308 */ /* 0x000e220000001800 */
[----:B------:R-:W-:Y:S02]  /*4160*/  @!P2 MOV R56, RZ ;  /* 0x000000ff0038a202 */ /* 0x000fe40000000f00 */
[----:B------:R-:W-:Y:S01]  /*4170*/  @!P2 ISETP.GE.U32.AND P3, PT, R3, R4, PT ;  /* 0x000000040300a20c */ /* 0x000fe20003f66070 */
[----:B------:R-:W-:Y:S01]  /*4180*/  IMAD.MOV.U32 R4, RZ, RZ, 0x1ca00000 ;  /* 0x1ca00000ff047424 */ /* 0x000fe200078e00ff */
[----:B------:R-:W-:-:S04]  /*4190*/  @!P0 LOP3.LUT R6, R45, 0x7ff00000, RZ, 0xc0, !PT ;  /* 0x7ff000002d068812 */ /* 0x000fc800078ec0ff */
[----:B------:R-:W-:-:S04]  /*41a0*/  @!P2 SEL R5, R4, 0x63400000, !P3 ;  /* 0x634000000405a807 */ /* 0x000fc80005800000 */
[----:B------:R-:W-:Y:S01]  /*41b0*/  @!P2 LOP3.LUT R5, R5, 0x80000000, R49, 0xf8, !PT ;  /* 0x800000000505a812 */ /* 0x000fe200078ef831 */
[----:B0-----:R-:W-:-:S03]  /*41c0*/  DFMA R50, R52, -R44, 1 ;  /* 0x3ff000003432742b */ /* 0x001fc6000000082c */
[----:B------:R-:W-:Y:S01]  /*41d0*/  @!P2 LOP3.LUT R57, R5, 0x100000, RZ, 0xfc, !PT ;  /* 0x001000000539a812 */ /* 0x000fe200078efcff */
[----:B------:R-:W-:-:S04]  /*41e0*/  IMAD.MOV.U32 R5, RZ, RZ, R3 ;  /* 0x000000ffff057224 */ /* 0x000fc800078e0003 */
[----:B------:R-:W-:-:S08]  /*41f0*/  DFMA R50, R50, R50, R50 ;  /* 0x000000323232722b */ /* 0x000fd00000000032 */
[----:B------:R-:W-:Y:S01]  /*4200*/  DFMA R52, R52, R50, R52 ;  /* 0x000000323434722b */ /* 0x000fe20000000034 */
[----:B------:R-:W-:Y:S01]  /*4210*/  SEL R51, R4, 0x63400000, !P1 ;  /* 0x6340000004337807 */ /* 0x000fe20004800000 */
[----:B------:R-:W-:-:S03]  /*4220*/  IMAD.MOV.U32 R50, RZ, RZ, R48 ;  /* 0x000000ffff327224 */ /* 0x000fc600078e0030 */
[----:B------:R-:W-:-:S03]  /*4230*/  LOP3.LUT R51, R51, 0x800fffff, R49, 0xf8, !PT ;  /* 0x800fffff33337812 */ /* 0x000fc600078ef831 */
[----:B------:R-:W-:-:S03]  /*4240*/  DFMA R58, R52, -R44, 1 ;  /* 0x3ff00000343a742b */ /* 0x000fc6000000082c */
[----:B------:R-:W-:-:S05]  /*4250*/  @!P2 DFMA R50, R50, 2, -R56 ;  /* 0x400000003232a82b */ /* 0x000fca0000000838 */
[----:B------:R-:W-:-:S05]  /*4260*/  DFMA R58, R52, R58, R52 ;  /* 0x0000003a343a722b */ /* 0x000fca0000000034 */
[----:B------:R-:W-:-:S03]  /*4270*/  @!P2 LOP3.LUT R5, R51, 0x7ff00000, RZ, 0xc0, !PT ;  /* 0x7ff000003305a812 */ /* 0x000fc600078ec0ff */
[----:B------:R-:W-:Y:S02]  /*4280*/  DMUL R56, R58, R50 ;  /* 0x000000323a387228 */ /* 0x000fe40000000000 */
[----:B------:R-:W-:-:S06]  /*4290*/  VIADD R7, R5, 0xffffffff ;  /* 0xffffffff05077836 */ /* 0x000fcc0000000000 */
[----:B------:R-:W-:Y:S01]  /*42a0*/  DFMA R52, R56, -R44, R50 ;  /* 0x8000002c3834722b */ /* 0x000fe20000000032 */
[----:B------:R-:W-:-:S07]  /*42b0*/  ISETP.GT.U32.AND P0, PT, R7, 0x7feffffe, PT ;  /* 0x7feffffe0700780c */ /* 0x000fce0003f04070 */
[----:B------:R-:W-:Y:S01]  /*42c0*/  DFMA R52, R58, R52, R56 ;  /* 0x000000343a34722b */ /* 0x000fe20000000038 */
[----:B------:R-:W-:-:S05]  /*42d0*/  VIADD R56, R6, 0xffffffff ;  /* 0xffffffff06387836 */ /* 0x000fca0000000000 */
[----:B------:R-:W-:-:S13]  /*42e0*/  ISETP.GT.U32.OR P0, PT, R56, 0x7feffffe, P0 ;  /* 0x7feffffe3800780c */ /* 0x000fda0000704470 */
[----:B------:R-:W-:Y:S05]  /*42f0*/  @P0 BRA `(.L_x_73) ;  /* 0x00000000006c0947 */ /* 0x000fea0003800000 */
[----:B------:R-:W-:-:S04]  /*4300*/  LOP3.LUT R6, R47, 0x7ff00000, RZ, 0xc0, !PT ;  /* 0x7ff000002f067812 */ /* 0x000fc800078ec0ff */
[CC--:B------:R-:W-:Y:S02]  /*4310*/  VIADDMNMX R5, R3.reuse, -R6.reuse, 0xb9600000, !PT ;  /* 0xb960000003057446 */ /* 0x0c0fe40007800906 */
[----:B------:R-:W-:Y:S02]  /*4320*/  ISETP.GE.U32.AND P0, PT, R3, R6, PT ;  /* 0x000000060300720c */ /* 0x000fe40003f06070 */
[----:B------:R-:W-:Y:S02]  /*4330*/  VIMNMX R3, PT, PT, R5, 0x46a00000, PT ;  /* 0x46a0000005037848 */ /* 0x000fe40003fe0100 */
[----:B------:R-:W-:-:S05]  /*4340*/  SEL R4, R4, 0x63400000, !P0 ;  /* 0x6340000004047807 */ /* 0x000fca0004000000 */
[----:B------:R-:W-:Y:S02]  /*4350*/  IMAD.IADD R3, R3, 0x1, -R4 ;  /* 0x0000000103037824 */ /* 0x000fe400078e0a04 */
[----:B------:R-:W-:-:S03]  /*4360*/  IMAD.MOV.U32 R4, RZ, RZ, RZ ;  /* 0x000000ffff047224 */ /* 0x000fc600078e00ff */
[----:B------:R-:W-:-:S06]  /*4370*/  IADD3 R5, PT, PT, R3, 0x7fe00000, RZ ;  /* 0x7fe0000003057810 */ /* 0x000fcc0007ffe0ff */
[----:B------:R-:W-:-:S10]  /*4380*/  DMUL R56, R52, R4 ;  /* 0x0000000434387228 */ /* 0x000fd40000000000 */
[----:B------:R-:W-:-:S13]  /*4390*/  FSETP.GTU.AND P0, PT, |R57|, 1.469367938527859385e-39, PT ;  /* 0x001000003900780b */ /* 0x000fda0003f0c200 */
[----:B------:R-:W-:Y:S05]  /*43a0*/  @P0 BRA `(.L_x_74) ;  /* 0x0000000000940947 */ /* 0x000fea0003800000 */
[----:B------:R-:W-:Y:S01]  /*43b0*/  DFMA R44, R52, -R44, R50 ;  /* 0x8000002c342c722b */ /* 0x000fe20000000032 */
[----:B------:R-:W-:-:S09]  /*43c0*/  IMAD.MOV.U32 R6, RZ, RZ, RZ ;  /* 0x000000ffff067224 */ /* 0x000fd200078e00ff */
[C---:B------:R-:W-:Y:S02]  /*43d0*/  FSETP.NEU.AND P0, PT, R45.reuse, RZ, PT ;  /* 0x000000ff2d00720b */ /* 0x040fe40003f0d000 */
[----:B------:R-:W-:-:S04]  /*43e0*/  LOP3.LUT R46, R45, 0x80000000, R47, 0x48, !PT ;  /* 0x800000002d2e7812 */ /* 0x000fc800078e482f */
[----:B------:R-:W-:-:S07]  /*43f0*/  LOP3.LUT R7, R46, R5, RZ, 0xfc, !PT ;  /* 0x000000052e077212 */ /* 0x000fce00078efcff */
[----:B------:R-:W-:Y:S05]  /*4400*/  @!P0 BRA `(.L_x_74) ;  /* 0x00000000007c8947 */ /* 0x000fea0003800000 */
[----:B------:R-:W-:Y:S01]  /*4410*/  IMAD.MOV R5, RZ, RZ, -R3 ;  /* 0x000000ffff057224 */ /* 0x000fe200078e0a03 */
[----:B------:R-:W-:Y:S01]  /*4420*/  IADD3 R3, PT, PT, -R3, -0x43300000, RZ ;  /* 0xbcd0000003037810 */ /* 0x000fe20007ffe1ff */
[----:B------:R-:W-:-:S06]  /*4430*/  IMAD.MOV.U32 R4, RZ, RZ, RZ ;  /* 0x000000ffff047224 */ /* 0x000fcc00078e00ff */
[----:B------:R-:W-:Y:S02]  /*4440*/  DFMA R4, R56, -R4, R52 ;  /* 0x800000043804722b */ /* 0x000fe40000000034 */
[----:B------:R-:W-:-:S08]  /*4450*/  DMUL.RP R52, R52, R6 ;  /* 0x0000000634347228 */ /* 0x000fd00000008000 */
[----:B------:R-:W-:Y:S02]  /*4460*/  FSETP.NEU.AND P0, PT, |R5|, R3, PT ;  /* 0x000000030500720b */ /* 0x000fe40003f0d200 */
[----:B------:R-:W-:Y:S02]  /*4470*/  LOP3.LUT R3, R53, R46, RZ, 0x3c, !PT ;  /* 0x0000002e35037212 */ /* 0x000fe400078e3cff */
[----:B------:R-:W-:Y:S02]  /*4480*/  FSEL R56, R52, R56, !P0 ;  /* 0x0000003834387208 */ /* 0x000fe40004000000 */
[----:B------:R-:W-:Y:S01]  /*4490*/  FSEL R57, R3, R57, !P0 ;  /* 0x0000003903397208 */ /* 0x000fe20004000000 */
[----:B------:R-:W-:Y:S06]  /*44a0*/  BRA `(.L_x_74) ;  /* 0x0000000000547947 */ /* 0x000fec0003800000 */
.L_x_73:
[----:B------:R-:W-:-:S14]  /*44b0*/  DSETP.NAN.AND P0, PT, R48, R48, PT ;  /* 0x000000303000722a */ /* 0x000fdc0003f08000 */
[----:B------:R-:W-:Y:S05]  /*44c0*/  @P0 BRA `(.L_x_75) ;  /* 0x0000000000440947 */ /* 0x000fea0003800000 */
[----:B------:R-:W-:-:S14]  /*44d0*/  DSETP.NAN.AND P0, PT, R46, R46, PT ;  /* 0x0000002e2e00722a */ /* 0x000fdc0003f08000 */
[----:B------:R-:W-:Y:S05]  /*44e0*/  @P0 BRA `(.L_x_76) ;  /* 0x0000000000300947 */ /* 0x000fea0003800000 */
[----:B------:R-:W-:Y:S01]  /*44f0*/  ISETP.NE.AND P0, PT, R5, R6, PT ;  /* 0x000000060500720c */ /* 0x000fe20003f05270 */
[----:B------:R-:W-:Y:S01]  /*4500*/  IMAD.MOV.U32 R57, RZ, RZ, -0x80000 ;  /* 0xfff80000ff397424 */ /* 0x000fe200078e00ff */
[----:B------:R-:W-:-:S11]  /*4510*/  MOV R56, 0x0 ;  /* 0x0000000000387802 */ /* 0x000fd60000000f00 */
[----:B------:R-:W-:Y:S05]  /*4520*/  @!P0 BRA `(.L_x_74) ;  /* 0x0000000000348947 */ /* 0x000fea0003800000 */
[----:B------:R-:W-:Y:S02]  /*4530*/  ISETP.NE.AND P0, PT, R5, 0x7ff00000, PT ;  /* 0x7ff000000500780c */ /* 0x000fe40003f05270 */
[----:B------:R-:W-:Y:S02]  /*4540*/  LOP3.LUT R57, R49, 0x80000000, R47, 0x48, !PT ;  /* 0x8000000031397812 */ /* 0x000fe400078e482f */
[----:B------:R-:W-:-:S13]  /*4550*/  ISETP.EQ.OR P0, PT, R6, RZ, !P0 ;  /* 0x000000ff0600720c */ /* 0x000fda0004702670 */
[----:B------:R-:W-:Y:S01]  /*4560*/  @P0 LOP3.LUT R3, R57, 0x7ff00000, RZ, 0xfc, !PT ;  /* 0x7ff0000039030812 */ /* 0x000fe200078efcff */
[----:B------:R-:W-:Y:S02]  /*4570*/  @!P0 IMAD.MOV.U32 R56, RZ, RZ, RZ ;  /* 0x000000ffff388224 */ /* 0x000fe400078e00ff */
[----:B------:R-:W-:Y:S02]  /*4580*/  @P0 IMAD.MOV.U32 R56, RZ, RZ, RZ ;  /* 0x000000ffff380224 */ /* 0x000fe400078e00ff */
[----:B------:R-:W-:Y:S01]  /*4590*/  @P0 IMAD.MOV.U32 R57, RZ, RZ, R3 ;  /* 0x000000ffff390224 */ /* 0x000fe200078e0003 */
[----:B------:R-:W-:Y:S06]  /*45a0*/  BRA `(.L_x_74) ;  /* 0x0000000000147947 */ /* 0x000fec0003800000 */
.L_x_76:
[----:B------:R-:W-:Y:S02]  /*45b0*/  LOP3.LUT R57, R47, 0x80000, RZ, 0xfc, !PT ;  /* 0x000800002f397812 */ /* 0x000fe400078efcff */
[----:B------:R-:W-:Y:S01]  /*45c0*/  MOV R56, R46 ;  /* 0x0000002e00387202 */ /* 0x000fe20000000f00 */
[----:B------:R-:W-:Y:S06]  /*45d0*/  BRA `(.L_x_74) ;  /* 0x0000000000087947 */ /* 0x000fec0003800000 */
.L_x_75:
[----:B------:R-:W-:Y:S01]  /*45e0*/  LOP3.LUT R57, R49, 0x80000, RZ, 0xfc, !PT ;  /* 0x0008000031397812 */ /* 0x000fe200078efcff */
[----:B------:R-:W-:-:S07]  /*45f0*/  IMAD.MOV.U32 R56, RZ, RZ, R48 ;  /* 0x000000ffff387224 */ /* 0x000fce00078e0030 */
.L_x_74:
[----:B------:R-:W-:Y:S05]  /*4600*/  BSYNC.RECONVERGENT B0 ;  /* 0x0000000000007941 */ /* 0x000fea0003800200 */
.L_x_72:
[----:B------:R-:W-:Y:S02]  /*4610*/  IMAD.MOV.U32 R4, RZ, RZ, R0 ;  /* 0x000000ffff047224 */ /* 0x000fe400078e0000 */
[----:B------:R-:W-:-:S04]  /*4620*/  IMAD.MOV.U32 R5, RZ, RZ, 0x0 ;  /* 0x00000000ff057424 */ /* 0x000fc800078e00ff */
[----:B------:R-:W-:Y:S05]  /*4630*/  RET.REL.NODEC R4 `(_Z23downward_message_kerneliiiiPKiS0_S0_S0_S0_S0_PKdiPdS3_S3_S3_) ;  /* 0xffffffb804707950 */ /* 0x000fea0003c3ffff */
.L_x_77:
        /* <DEDUP_REMOVED lines=12> */
.L_x_176:


//--------------------- .text._Z27absorb_child_message_kerneliiiPKiS0_S0_PdS1_PKdS3_ --------------------------
	.section	.text._Z27absorb_child_message_kerneliiiPKiS0_S0_PdS1_PKdS3_,"ax",@progbits
	.align	128
        .global         _Z27absorb_child_message_kerneliiiPKiS0_S0_PdS1_PKdS3_
        .type           _Z27absorb_child_message_kerneliiiPKiS0_S0_PdS1_PKdS3_,@function
        .size           _Z27absorb_child_message_kerneliiiPKiS0_S0_PdS1_PKdS3_,(.L_x_177 - _Z27absorb_child_message_kerneliiiPKiS0_S0_PdS1_PKdS3_)
        .other          _Z27absorb_child_message_kerneliiiPKiS0_S0_PdS1_PKdS3_,@"STO_CUDA_ENTRY STV_DEFAULT"
_Z27absorb_child_message_kerneliiiPKiS0_S0_PdS1_PKdS3_:
.text._Z27absorb_child_message_kerneliiiPKiS0_S0_PdS1_PKdS3_:
        /* <DEDUP_REMOVED lines=8> */
[----:B------:R-:W0:Y:S01]  /*0080*/  LDC R11, c[0x0][0x388] ;  /* 0x0000e200ff0b7b82 */ /* 0x000e220000000800 */
[----:B------:R-:W1:Y:S07]  /*0090*/  LDCU.64 UR4, c[0x0][0x358] ;  /* 0x00006b00ff0477ac */ /* 0x000e6e0008000a00 */
[----:B------:R-:W0:Y:S02]  /*00a0*/  LDC.64 R2, c[0x0][0x3a0] ;  /* 0x0000e800ff027b82 */ /* 0x000e240000000a00 */
[----:B0-----:R-:W-:-:S05]  /*00b0*/  IMAD.WIDE R2, R11, 0x4, R2 ;  /* 0x000000040b027825 */ /* 0x001fca00078e0202 */
[----:B-1----:R-:W2:Y:S02]  /*00c0*/  LDG.E R0, desc[UR4][R2.64] ;  /* 0x0000000402007981 */ /* 0x002ea4000c1e1900 */
[----:B--2---:R-:W-:-:S13]  /*00d0*/  ISETP.GE.AND P0, PT, R0, RZ, PT ;  /* 0x000000ff0000720c */ /* 0x004fda0003f06270 */
[----:B------:R-:W-:Y:S05]  /*00e0*/  @!P0 EXIT ;  /* 0x000000000000894d */ /* 0x000fea0003800000 */
[----:B------:R-:W0:Y:S01]  /*00f0*/  LDC.64 R4, c[0x0][0x390] ;  /* 0x0000e400ff047b82 */ /* 0x000e220000000a00 */
[----:B------:R-:W1:Y:S01]  /*0100*/  LDCU UR7, c[0x0][0x384] ;  /* 0x00007080ff0777ac */ /* 0x000e620008000800 */
[----:B------:R-:W2:Y:S06]  /*0110*/  LDCU.64 UR10, c[0x0][0x3b8] ;  /* 0x00007700ff0a77ac */ /* 0x000eac0008000a00 */
[----:B------:R-:W3:Y:S01]  /*0120*/  LDC.64 R6, c[0x0][0x398] ;  /* 0x0000e600ff067b82 */ /* 0x000ee20000000a00 */
[----:B------:R-:W4:Y:S01]  /*0130*/  LDCU.64 UR8, c[0x0][0x3a8] ;  /* 0x00007500ff0877ac */ /* 0x000f220008000a00 */
[----:B0-----:R-:W-:-:S06]  /*0140*/  IMAD.WIDE R4, R11, 0x4, R4 ;  /* 0x000000040b047825 */ /* 0x001fcc00078e0204 */
[----:B------:R-:W5:Y:S01]  /*0150*/  LDG.E R4, desc[UR4][R4.64] ;  /* 0x0000000404047981 */ /* 0x000f62000c1e1900 */
[----:B---3--:R-:W-:-:S06]  /*0160*/  IMAD.WIDE.U32 R6, R0, 0x4, R6 ;  /* 0x0000000400067825 */ /* 0x008fcc00078e0006 */
[----:B------:R0:W5:Y:S01]  /*0170*/  LDG.E R7, desc[UR4][R6.64] ;  /* 0x0000000406077981 */ /* 0x000162000c1e1900 */
[----:B-1----:R-:W-:Y:S02]  /*0180*/  IMAD R3, R8, UR7, RZ ;  /* 0x0000000708037c24 */ /* 0x002fe4000f8e02ff */
[----:B------:R-:W-:Y:S02]  /*0190*/  IMAD.SHL.U32 R9, R0, 0x10, RZ ;  /* 0x0000001000097824 */ /* 0x000fe400078e00ff */
[----:B------:R-:W-:Y:S02]  /*01a0*/  IMAD.SHL.U32 R2, R3, 0x10, RZ ;  /* 0x0000001003027824 */ /* 0x000fe400078e00ff */
[----:B------:R-:W-:-:S03]  /*01b0*/  IMAD.SHL.U32 R11, R11, 0x4, RZ ;  /* 0x000000040b0b7824 */ /* 0x000fc600078e00ff */
[----:B------:R-:W-:Y:S01]  /*01c0*/  IADD3 R9, P0, PT, R2, R9, RZ ;  /* 0x0000000902097210 */ /* 0x000fe20007f1e0ff */
[----:B------:R-:W-:-:S03]  /*01d0*/  IMAD.SHL.U32 R8, R3, 0x4, RZ ;  /* 0x0000000403087824 */ /* 0x000fc600078e00ff */
[----:B------:R-:W-:Y:S02]  /*01e0*/  LEA.HI.X.SX32 R2, R2, RZ, 0x1, P0 ;  /* 0x000000ff02027211 */ /* 0x000fe400000f0eff */
[----:B------:R-:W-:Y:S02]  /*01f0*/  SHF.R.S32.HI R13, RZ, 0x1f, R11 ;  /* 0x0000001fff0d7819 */ /* 0x000fe4000001140b */
[----:B------:R-:W-:-:S04]  /*0200*/  IADD3 R11, P1, PT, R8, R11, RZ ;  /* 0x0000000b080b7210 */ /* 0x000fc80007f3e0ff */
[----:B0-----:R-:W-:Y:S02]  /*0210*/  LEA.HI.X.SX32 R6, R8, R13, 0x1, P1 ;  /* 0x0000000d08067211 */ /* 0x001fe400008f0eff */
[----:B--2---:R-:W-:Y:S02]  /*0220*/  LEA R10, P2, R11, UR10, 0x3 ;  /* 0x0000000a0b0a7c11 */ /* 0x004fe4000f8418ff */
[----:B----4-:R-:W-:Y:S02]  /*0230*/  LEA R8, P1, R9, UR8, 0x3 ;  /* 0x0000000809087c11 */ /* 0x010fe4000f8218ff */
[----:B------:R-:W-:Y:S02]  /*0240*/  LEA.HI.X R11, R11, UR11, R6, 0x3, P2 ;  /* 0x0000000b0b0b7c11 */ /* 0x000fe400090f1c06 */
[----:B------:R-:W-:Y:S02]  /*0250*/  LEA.HI.X R9, R9, UR9, R2, 0x3, P1 ;  /* 0x0000000909097c11 */ /* 0x000fe400088f1c02 */
[----:B-----5:R-:W-:-:S13]  /*0260*/  ISETP.NE.AND P0, PT, R4, R7, PT ;  /* 0x000000070400720c */ /* 0x020fda0003f05270 */
[----:B------:R-:W-:Y:S05]  /*0270*/  @P0 BRA `(.L_x_78) ;  /* 0x0000000400040947 */ /* 0x000fea0003800000 */
[----:B------:R-:W2:Y:S04]  /*0280*/  LDG.E.64 R4, desc[UR4][R10.64] ;  /* 0x000000040a047981 */ /* 0x000ea8000c1e1b00 */
[----:B------:R-:W2:Y:S04]  /*0290*/  LDG.E.64 R6, desc[UR4][R8.64] ;  /* 0x0000000408067981 */ /* 0x000ea8000c1e1b00 */
[----:B------:R-:W3:Y:S01]  /*02a0*/  LDG.E.64 R14, desc[UR4][R8.64+0x78] ;  /* 0x00007804080e7981 */ /* 0x000ee2000c1e1b00 */
[----:B--2---:R-:W-:-:S03]  /*02b0*/  DMUL R4, R4, R6 ;  /* 0x0000000604047228 */ /* 0x004fc60000000000 */
[----:B------:R-:W2:Y:S04]  /*02c0*/  LDG.E.64 R6, desc[UR4][R8.64+0x8] ;  /* 0x0000080408067981 */ /* 0x000ea8000c1e1b00 */
[----:B------:R0:W-:Y:S04]  /*02d0*/  STG.E.64 desc[UR4][R8.64], R4 ;  /* 0x0000000408007986 */ /* 0x0001e8000c101b04 */
[----:B------:R-:W2:Y:S02]  /*02e0*/  LDG.E.64 R40, desc[UR4][R10.64+0x8] ;  /* 0x000008040a287981 */ /* 0x000ea4000c1e1b00 */
[----:B--2---:R-:W-:-:S02]  /*02f0*/  DMUL R40, R40, R6 ;  /* 0x0000000628287228 */ /* 0x004fc40000000000 */
[----:B------:R-:W2:Y:S05]  /*0300*/  LDG.E.64 R6, desc[UR4][R8.64+0x10] ;  /* 0x0000100408067981 */ /* 0x000eaa000c1e1b00 */
        /* <DEDUP_REMOVED lines=50> */
[----:B--2---:R-:W-:-:S07]  /*0630*/  DMUL R12, R12, R6 ;  /* 0x000000060c0c7228 */ /* 0x004fce0000000000 */
[----:B------:R0:W-:Y:S04]  /*0640*/  STG.E.64 desc[UR4][R8.64+0x70], R12 ;  /* 0x0000700c08007986 */ /* 0x0001e8000c101b04 */
[----:B------:R-:W3:Y:S02]  /*0650*/  LDG.E.64 R6, desc[UR4][R10.64+0x18] ;  /* 0x000018040a067981 */ /* 0x000ee4000c1e1b00 */
[----:B---3--:R-:W-:-:S07]  /*0660*/  DMUL R6, R6, R14 ;  /* 0x0000000e06067228 */ /* 0x008fce0000000000 */
[----:B------:R0:W-:Y:S01]  /*0670*/  STG.E.64 desc[UR4][R8.64+0x78], R6 ;  /* 0x0000780608007986 */ /* 0x0001e2000c101b04 */
[----:B------:R-:W-:Y:S05]  /*0680*/  BRA `(.L_x_79) ;  /* 0x0000000400007947 */ /* 0x000fea0003800000 */
.L_x_78:
        /* <DEDUP_REMOVED lines=63> */
[----:B------:R1:W-:Y:S04]  /*0a80*/  STG.E.64 desc[UR4][R8.64+0x78], R6 ;  /* 0x0000780608007986 */ /* 0x0003e8000c101b04 */
.L_x_79:
[----:B------:R-:W-:Y:S01]  /*0a90*/  DSETP.MAX.AND P0, P1, RZ, R4, PT ;  /* 0x00000004ff00722a */ /* 0x000fe2000390f000 */
[----:B------:R-:W-:Y:S01]  /*0aa0*/  IMAD.MOV.U32 R11, RZ, RZ, R5 ;  /* 0x000000ffff0b7224 */ /* 0x000fe200078e0005 */
[----:B------:R-:W-:Y:S01]  /*0ab0*/  MOV R2, RZ ;  /* 0x000000ff00027202 */ /* 0x000fe20000000f00 */
[----:B01----:R-:W-:Y:S01]  /*0ac0*/  IMAD.MOV.U32 R8, RZ, RZ, RZ ;  /* 0x000000ffff087224 */ /* 0x003fe200078e00ff */
[----:B------:R-:W-:Y:S01]  /*0ad0*/  BSSY.RECONVERGENT B0, `(.L_x_80) ;  /* 0x000026c000007945 */ /* 0x000fe20003800200 */
[----:B------:R-:W-:Y:S01]  /*0ae0*/  IMAD.MOV.U32 R9, RZ, RZ, R4 ;  /* 0x000000ffff097224 */ /* 0x000fe200078e0004 */
[----:B------:R-:W-:-:S04]  /*0af0*/  FSEL R15, R2, R11, P0 ;  /* 0x0000000b020f7208 */ /* 0x000fc80000000000 */
[----:B------:R-:W-:-:S04]  /*0b00*/  SEL R8, R8, R9, P0 ;  /* 0x0000000908087207 */ /* 0x000fc80000000000 */
[----:B------:R-:W-:Y:S01]  /*0b10*/  @P1 LOP3.LUT R15, R11, 0x80000, RZ, 0xfc, !PT ;  /* 0x000800000b0f1812 */ /* 0x000fe200078efcff */
[----:B------:R-:W-:-:S04]  /*0b20*/  IMAD.MOV.U32 R11, RZ, RZ, R40 ;  /* 0x000000ffff0b7224 */ /* 0x000fc800078e0028 */
        /* <DEDUP_REMOVED lines=117> */
[----:B------:R-:W-:-:S06]  /*1280*/  SEL R8, R8, R11, P0 ;  /* 0x0000000b08087207 */ /* 0x000fcc0000000000 */
[----:B------:R-:W-:-:S05]  /*1290*/  @P1 LOP3.LUT R43, R15, 0x80000, RZ, 0xfc, !PT ;  /* 0x000800000f2b1812 */ /* 0x000fca00078efcff */
[----:B------:R-:W-:-:S06]  /*12a0*/  IMAD.MOV.U32 R9, RZ, RZ, R43 ;  /* 0x000000ffff097224 */ /* 0x000fcc00078e002b */
[----:B------:R-:W-:-:S14]  /*12b0*/  DSETP.GT.AND P0, PT, R8, RZ, PT ;  /* 0x000000ff0800722a */ /* 0x000fdc0003f04000 */
[----:B------:R-:W-:Y:S05]  /*12c0*/  @P0 BRA `(.L_x_81) ;  /* 0x00000000001c0947 */ /* 0x000fea0003800000 */
[----:B------:R-:W0:Y:S01]  /*12d0*/  LDCU.64 UR10, c[0x0][0x3b0] ;  /* 0x00007600ff0a77ac */ /* 0x000e220008000a00 */
[----:B------:R-:W-:Y:S01]  /*12e0*/  IADD3 R3, PT, PT, R0, R3, RZ ;  /* 0x0000000300037210 */ /* 0x000fe20007ffe0ff */
[----:B0-----:R-:W-:Y:S02]  /*12f0*/  IMAD.U32 R8, RZ, RZ, UR10 ;  /* 0x0000000aff087e24 */ /* 0x001fe4000f8e00ff */
[----:B------:R-:W-:Y:S02]  /*1300*/  IMAD.U32 R9, RZ, RZ, UR11 ;  /* 0x0000000bff097e24 */ /* 0x000fe4000f8e00ff */
[----:B------:R-:W-:-:S06]  /*1310*/  IMAD.WIDE R2, R3, 0x8, R8 ;  /* 0x0000000803027825 */ /* 0x000fcc00078e0208 */
[----:B------:R-:W5:Y:S01]  /*1320*/  LDG.E.64 R2, desc[UR4][R2.64] ;  /* 0x0000000402027981 */ /* 0x000f62000c1e1b00 */
[----:B------:R-:W-:Y:S05]  /*1330*/  BRA `(.L_x_82) ;  /* 0x0000001c00947947 */ /* 0x000fea0003800000 */
.L_x_81:
[----:B------:R-:W0:Y:S01]  /*1340*/  MUFU.RCP64H R3, R9 ;  /* 0x0000000900037308 */ /* 0x000e220000001800 */
[----:B------:R-:W-:Y:S01]  /*1350*/  IMAD.MOV.U32 R2, RZ, RZ, 0x1 ;  /* 0x00000001ff027424 */ /* 0x000fe200078e00ff */
[----:B------:R-:W1:Y:S01]  /*1360*/  S2R R14, SR_TID.X ;  /* 0x00000000000e7919 */ /* 0x000e620000002100 */
[----:B------:R-:W1:Y:S01]  /*1370*/  LDC R15, c[0x0][0x360] ;  /* 0x0000d800ff0f7b82 */ /* 0x000e620000000800 */
[----:B------:R-:W-:Y:S01]  /*1380*/  FSETP.GEU.AND P2, PT, |R5|, 6.5827683646048100446e-37, PT ;  /* 0x036000000500780b */ /* 0x000fe20003f4e200 */
[----:B------:R-:W-:Y:S02]  /*1390*/  BSSY.RECONVERGENT B2, `(.L_x_83) ;  /* 0x000001c000027945 */ /* 0x000fe40003800200 */
[----:B0-----:R-:W-:-:S08]  /*13a0*/  DFMA R10, -R8, R2, 1 ;  /* 0x3ff00000080a742b */ /* 0x001fd00000000102 */
[----:B------:R-:W-:-:S08]  /*13b0*/  DFMA R10, R10, R10, R10 ;  /* 0x0000000a0a0a722b */ /* 0x000fd0000000000a */
[----:B------:R-:W-:Y:S01]  /*13c0*/  DFMA R10, R2, R10, R2 ;  /* 0x0000000a020a722b */ /* 0x000fe20000000002 */
[----:B-1----:R-:W-:-:S04]  /*13d0*/  IMAD R15, R15, UR6, R14 ;  /* 0x000000060f0f7c24 */ /* 0x002fc8000f8e020e */
[----:B------:R-:W-:-:S03]  /*13e0*/  IMAD R15, R15, UR7, RZ ;  /* 0x000000070f0f7c24 */ /* 0x000fc6000f8e02ff */
[----:B------:R-:W-:-:S08]  /*13f0*/  DFMA R2, -R8, R10, 1 ;  /* 0x3ff000000802742b */ /* 0x000fd0000000010a */
[----:B------:R-:W-:-:S08]  /*1400*/  DFMA R2, R10, R2, R10 ;  /* 0x000000020a02722b */ /* 0x000fd0000000000a */
[----:B------:R-:W-:-:S08]  /*1410*/  DMUL R10, R2, R4 ;  /* 0x00000004020a7228 */ /* 0x000fd00000000000 */
[----:B------:R-:W-:-:S08]  /*1420*/  DFMA R42, -R8, R10, R4 ;  /* 0x0000000a082a722b */ /* 0x000fd00000000104 */
[----:B------:R-:W-:Y:S01]  /*1430*/  DFMA R2, R2, R42, R10 ;  /* 0x0000002a0202722b */ /* 0x000fe2000000000a */
[----:B------:R-:W-:Y:S01]  /*1440*/  IMAD.SHL.U32 R11, R0, 0x10, RZ ;  /* 0x00000010000b7824 */ /* 0x000fe200078e00ff */
[----:B------:R-:W-:-:S04]  /*1450*/  SHF.L.U32 R10, R15, 0x4, RZ ;  /* 0x000000040f0a7819 */ /* 0x000fc800000006ff */
[----:B------:R-:W-:-:S04]  /*1460*/  IADD3 R11, P0, PT, R11, R10, RZ ;  /* 0x0000000a0b0b7210 */ /* 0x000fc80007f1e0ff */
[----:B------:R-:W-:Y:S01]  /*1470*/  FFMA R42, RZ, R9, R3 ;  /* 0x00000009ff2a7223 */ /* 0x000fe20000000003 */
[----:B------:R-:W-:Y:S02]  /*1480*/  LEA.HI.X.SX32 R14, R10, RZ, 0x1, P0 ;  /* 0x000000ff0a0e7211 */ /* 0x000fe400000f0eff */
[C---:B------:R-:W-:Y:S02]  /*1490*/  LEA R10, P1, R11.reuse, UR8, 0x3 ;  /* 0x000000080b0a7c11 */ /* 0x040fe4000f8218ff */
[----:B------:R-:W-:Y:S02]  /*14a0*/  FSETP.GT.AND P0, PT, |R42|, 1.469367938527859385e-39, PT ;  /* 0x001000002a00780b */ /* 0x000fe40003f04200 */
[----:B------:R-:W-:-:S11]  /*14b0*/  LEA.HI.X R11, R11, UR9, R14, 0x3, P1 ;  /* 0x000000090b0b7c11 */ /* 0x000fd600088f1c0e */
[----:B------:R-:W-:Y:S05]  /*14c0*/  @P0 BRA P2, `(.L_x_84) ;  /* 0x0000000000200947 */ /* 0x000fea0001000000 */
[----:B------:R-:W-:Y:S01]  /*14d0*/  IMAD.MOV.U32 R2, RZ, RZ, R4 ;  /* 0x000000ffff027224 */ /* 0x000fe200078e0004 */
[----:B------:R-:W-:Y:S01]  /*14e0*/  MOV R14, 0x1530 ;  /* 0x00001530000e7802 */ /* 0x000fe20000000f00 */
[----:B------:R-:W-:Y:S02]  /*14f0*/  IMAD.MOV.U32 R3, RZ, RZ, R5 ;  /* 0x000000ffff037224 */ /* 0x000fe400078e0005 */
[----:B------:R-:W-:Y:S02]  /*1500*/  IMAD.MOV.U32 R4, RZ, RZ, R8 ;  /* 0x000000ffff047224 */ /* 0x000fe400078e0008 */
[----:B------:R-:W-:-:S07]  /*1510*/  IMAD.MOV.U32 R5, RZ, RZ, R9 ;  /* 0x000000ffff057224 */ /* 0x000fce00078e0009 */
[----:B------:R-:W-:Y:S05]  /*1520*/  CALL.REL.NOINC `($__internal_1_$__cuda_sm20_div_rn_f64_full) ;  /* 0x0000001c00587944 */ /* 0x000fea0003c00000 */
[----:B------:R-:W-:Y:S01]  /*1530*/  MOV R2, R4 ;  /* 0x0000000400027202 */ /* 0x000fe20000000f00 */
[----:B------:R-:W-:-:S07]  /*1540*/  IMAD.MOV.U32 R3, RZ, RZ, R5 ;  /* 0x000000ffff037224 */ /* 0x000fce00078e0005 */
.L_x_84:
[----:B------:R-:W-:Y:S05]  /*1550*/  BSYNC.RECONVERGENT B2 ;  /* 0x0000000000027941 */ /* 0x000fea0003800200 */
.L_x_83:
[----:B------:R-:W0:Y:S01]  /*1560*/  MUFU.RCP64H R5, R9 ;  /* 0x0000000900057308 */ /* 0x000e220000001800 */
[----:B------:R-:W-:Y:S01]  /*1570*/  IMAD.MOV.U32 R4, RZ, RZ, 0x1 ;  /* 0x00000001ff047424 */ /* 0x000fe200078e00ff */
[----:B------:R1:W-:Y:S01]  /*1580*/  STG.E.64 desc[UR4][R10.64], R2 ;  /* 0x000000020a007986 */ /* 0x0003e2000c101b04 */
[----:B------:R-:W-:Y:S01]  /*1590*/  FSETP.GEU.AND P1, PT, |R41|, 6.5827683646048100446e-37, PT ;  /* 0x036000002900780b */ /* 0x000fe20003f2e200 */
[----:B------:R-:W-:Y:S03]  /*15a0*/  BSSY.RECONVERGENT B2, `(.L_x_85) ;  /* 0x0000012000027945 */ /* 0x000fe60003800200 */
        /* <DEDUP_REMOVED lines=10> */
[----:B-1----:R-:W-:Y:S05]  /*1650*/  @P0 BRA P1, `(.L_x_86) ;  /* 0x0000000000180947 */ /* 0x002fea0000800000 */
[----:B------:R-:W-:Y:S01]  /*1660*/  IMAD.MOV.U32 R2, RZ, RZ, R40 ;  /* 0x000000ffff027224 */ /* 0x000fe200078e0028 */
[----:B------:R-:W-:Y:S01]  /*1670*/  MOV R4, R8 ;  /* 0x0000000800047202 */ /* 0x000fe20000000f00 */
[----:B------:R-:W-:Y:S01]  /*1680*/  IMAD.MOV.U32 R3, RZ, RZ, R41 ;  /* 0x000000ffff037224 */ /* 0x000fe200078e0029 */
[----:B------:R-:W-:Y:S01]  /*1690*/  MOV R14, 0x16c0 ;  /* 0x000016c0000e7802 */ /* 0x000fe20000000f00 */
[----:B------:R-:W-:-:S07]  /*16a0*/  IMAD.MOV.U32 R5, RZ, RZ, R9 ;  /* 0x000000ffff057224 */ /* 0x000fce00078e0009 */
[----:B------:R-:W-:Y:S05]  /*16b0*/  CALL.REL.NOINC `($__internal_1_$__cuda_sm20_div_rn_f64_full) ;  /* 0x0000001800f47944 */ /* 0x000fea0003c00000 */
.L_x_86:
[----:B------:R-:W-:Y:S05]  /*16c0*/  BSYNC.RECONVERGENT B2 ;  /* 0x0000000000027941 */ /* 0x000fea0003800200 */
.L_x_85:
        /* <DEDUP_REMOVED lines=22> */
[----:B------:R-:W-:Y:S02]  /*1830*/  IMAD.MOV.U32 R2, RZ, RZ, R4 ;  /* 0x000000ffff027224 */ /* 0x000fe400078e0004 */
[----:B------:R-:W-:-:S07]  /*1840*/  IMAD.MOV.U32 R3, RZ, RZ, R5 ;  /* 0x000000ffff037224 */ /* 0x000fce00078e0005 */
.L_x_88:
[----:B------:R-:W-:Y:S05]  /*1850*/  BSYNC.RECONVERGENT B2 ;  /* 0x0000000000027941 */ /* 0x000fea0003800200 */
.L_x_87:
        /* <DEDUP_REMOVED lines=16> */
[----:B------:R-:W-:Y:S01]  /*1960*/  MOV R2, R36 ;  /* 0x0000002400027202 */ /* 0x000fe20000000f00 */
[----:B------:R-:W-:Y:S01]  /*1970*/  IMAD.MOV.U32 R3, RZ, RZ, R37 ;  /* 0x000000ffff037224 */ /* 0x000fe200078e0025 */
[----:B------:R-:W-:Y:S01]  /*1980*/  MOV R14, 0x19c0 ;  /* 0x000019c0000e7802 */ /* 0x000fe20000000f00 */
[----:B------:R-:W-:Y:S02]  /*1990*/  IMAD.MOV.U32 R4, RZ, RZ, R8 ;  /* 0x000000ffff047224 */ /* 0x000fe400078e0008 */
[----:B------:R-:W-:-:S07]  /*19a0*/  IMAD.MOV.U32 R5, RZ, RZ, R9 ;  /* 0x000000ffff057224 */ /* 0x000fce00078e0009 */
[----:B------:R-:W-:Y:S05]  /*19b0*/  CALL.REL.NOINC `($__internal_1_$__cuda_sm20_div_rn_f64_full) ;  /* 0x0000001800347944 */ /* 0x000fea0003c00000 */
.L_x_90:
[----:B------:R-:W-:Y:S05]  /*19c0*/  BSYNC.RECONVERGENT B2 ;  /* 0x0000000000027941 */ /* 0x000fea0003800200 */
.L_x_89:
        /* <DEDUP_REMOVED lines=22> */
[----:B------:R-:W-:Y:S01]  /*1b30*/  IMAD.MOV.U32 R2, RZ, RZ, R4 ;  /* 0x000000ffff027224 */ /* 0x000fe200078e0004 */
[----:B------:R-:W-:-:S07]  /*1b40*/  MOV R3, R5 ;  /* 0x0000000500037202 */ /* 0x000fce0000000f00 */
.L_x_92:
[----:B------:R-:W-:Y:S05]  /*1b50*/  BSYNC.RECONVERGENT B2 ;  /* 0x0000000000027941 */ /* 0x000fea0003800200 */
.L_x_91:
        /* <DEDUP_REMOVED lines=22> */
.L_x_94:
[----:B------:R-:W-:Y:S05]  /*1cc0*/  BSYNC.RECONVERGENT B2 ;  /* 0x0000000000027941 */ /* 0x000fea0003800200 */
.L_x_93:
        /* <DEDUP_REMOVED lines=24> */
.L_x_96:
[----:B------:R-:W-:Y:S05]  /*1e50*/  BSYNC.RECONVERGENT B2 ;  /* 0x0000000000027941 */ /* 0x000fea0003800200 */
.L_x_95:
        /* <DEDUP_REMOVED lines=22> */
.L_x_98:
[----:B------:R-:W-:Y:S05]  /*1fc0*/  BSYNC.RECONVERGENT B2 ;  /* 0x0000000000027941 */ /* 0x000fea0003800200 */
.L_x_97:
        /* <DEDUP_REMOVED lines=24> */
.L_x_100:
[----:B------:R-:W-:Y:S05]  /*2150*/  BSYNC.RECONVERGENT B2 ;  /* 0x0000000000027941 */ /* 0x000fea0003800200 */
.L_x_99:
[----:B------:R-:W0:Y:S01]  /*2160*/  MUFU.RCP64H R5, R9 ;  /* 0x0000000900057308 */ /* 0x000e220000001800 */
[----:B------:R-:W-:Y:S01]  /*2170*/  MOV R4, 0x1 ;  /* 0x0000000100047802 */ /* 0x000fe20000000f00 */
        /* <DEDUP_REMOVED lines=15> */
[----:B------:R-:W-:Y:S01]  /*2270*/  MOV R14, 0x22c0 ;  /* 0x000022c0000e7802 */ /* 0x000fe20000000f00 */
[----:B------:R-:W-:Y:S02]  /*2280*/  IMAD.MOV.U32 R3, RZ, RZ, R25 ;  /* 0x000000ffff037224 */ /* 0x000fe400078e0019 */
[----:B------:R-:W-:Y:S02]  /*2290*/  IMAD.MOV.U32 R4, RZ, RZ, R8 ;  /* 0x000000ffff047224 */ /* 0x000fe400078e0008 */
[----:B------:R-:W-:-:S07]  /*22a0*/  IMAD.MOV.U32 R5, RZ, RZ, R9 ;  /* 0x000000ffff057224 */ /* 0x000fce00078e0009 */
[----:B------:R-:W-:Y:S05]  /*22b0*/  CALL.REL.NOINC `($__internal_1_$__cuda_sm20_div_rn_f64_full) ;  /* 0x0000000c00f47944 */ /* 0x000fea0003c00000 */
.L_x_102:
[----:B------:R-:W-:Y:S05]  /*22c0*/  BSYNC.RECONVERGENT B2 ;  /* 0x0000000000027941 */ /* 0x000fea0003800200 */
.L_x_101:
        /* <DEDUP_REMOVED lines=24> */
.L_x_104:
[----:B------:R-:W-:Y:S05]  /*2450*/  BSYNC.RECONVERGENT B2 ;  /* 0x0000000000027941 */ /* 0x000fea0003800200 */
.L_x_103:
        /* <DEDUP_REMOVED lines=22> */
.L_x_106:
[----:B------:R-:W-:Y:S05]  /*25c0*/  BSYNC.RECONVERGENT B2 ;  /* 0x0000000000027941 */ /* 0x000fea0003800200 */
.L_x_105:
        /* <DEDUP_REMOVED lines=24> */
.L_x_108:
[----:B------:R-:W-:Y:S05]  /*2750*/  BSYNC.RECONVERGENT B2 ;  /* 0x0000000000027941 */ /* 0x000fea0003800200 */
.L_x_107:
        /* <DEDUP_REMOVED lines=22> */
.L_x_110:
[----:B------:R-:W-:Y:S05]  /*28c0*/  BSYNC.RECONVERGENT B2 ;  /* 0x0000000000027941 */ /* 0x000fea0003800200 */
.L_x_109:
        /* <DEDUP_REMOVED lines=24> */
.L_x_112:
[----:B------:R-:W-:Y:S05]  /*2a50*/  BSYNC.RECONVERGENT B2 ;  /* 0x0000000000027941 */ /* 0x000fea0003800200 */
.L_x_111:
        /* <DEDUP_REMOVED lines=22> */
.L_x_114:
[----:B------:R-:W-:Y:S05]  /*2bc0*/  BSYNC.RECONVERGENT B2 ;  /* 0x0000000000027941 */ /* 0x000fea0003800200 */
.L_x_113:
[----:B------:R-:W-:Y:S01]  /*2bd0*/  ISETP.GT.AND P0, PT, R9, 0xfffff, PT ;  /* 0x000fffff0900780c */ /* 0x000fe20003f04270 */
[----:B------:R-:W-:Y:S01]  /*2be0*/  IMAD.MOV.U32 R14, RZ, RZ, R9 ;  /* 0x000000ffff0e7224 */ /* 0x000fe200078e0009 */
[----:B------:R0:W-:Y:S01]  /*2bf0*/  STG.E.64 desc[UR4][R10.64+0x78], R4 ;  /* 0x000078040a007986 */ /* 0x0001e2000c101b04 */
[----:B------:R-:W-:Y:S01]  /*2c00*/  IMAD.MOV.U32 R2, RZ, RZ, R8 ;  /* 0x000000ffff027224 */ /* 0x000fe200078e0008 */
[----:B------:R-:W-:Y:S01]  /*2c10*/  BSSY.RECONVERGENT B1, `(.L_x_115) ;  /* 0x000004f000017945 */ /* 0x000fe20003800200 */
[----:B------:R-:W-:-:S08]  /*2c20*/  MOV R17, 0xfffffc01 ;  /* 0xfffffc0100117802 */ /* 0x000fd00000000f00 */
[----:B------:R-:W-:Y:S01]  /*2c30*/  @!P0 DMUL R8, R8, 1.80143985094819840000e+16 ;  /* 0x4350000008088828 */ /* 0x000fe20000000000 */
[----:B------:R-:W-:-:S09]  /*2c40*/  @!P0 IMAD.MOV.U32 R17, RZ, RZ, -0x435 ;  /* 0xfffffbcbff118424 */ /* 0x000fd200078e00ff */
[----:B------:R-:W-:Y:S02]  /*2c50*/  @!P0 IMAD.MOV.U32 R14, RZ, RZ, R9 ;  /* 0x000000ffff0e8224 */ /* 0x000fe400078e0009 */
[----:B------:R-:W-:Y:S02]  /*2c60*/  @!P0 IMAD.MOV.U32 R2, RZ, RZ, R8 ;  /* 0x000000ffff028224 */ /* 0x000fe400078e0008 */
[----:B------:R-:W-:-:S05]  /*2c70*/  VIADD R3, R14, 0xffffffff ;  /* 0xffffffff0e037836 */ /* 0x000fca0000000000 */
[----:B------:R-:W-:-:S13]  /*2c80*/  ISETP.GT.U32.AND P1, PT, R3, 0x7feffffe, PT ;  /* 0x7feffffe0300780c */ /* 0x000fda0003f24070 */
[----:B0-----:R-:W-:Y:S05]  /*2c90*/  @P1 BRA `(.L_x_116) ;  /* 0x0000000400001947 */ /* 0x001fea0003800000 */
[C---:B------:R-:W-:Y:S01]  /*2ca0*/  LOP3.LUT R3, R14.reuse, 0xfffff, RZ, 0xc0, !PT ;  /* 0x000fffff0e037812 */ /* 0x040fe200078ec0ff */
[----:B------:R-:W-:Y:S01]  /*2cb0*/  IMAD.MOV.U32 R12, RZ, RZ, -0x748574fc ;  /* 0x8b7a8b04ff0c7424 */ /* 0x000fe200078e00ff */
[----:B------:R-:W-:Y:S01]  /*2cc0*/  MOV R6, RZ ;  /* 0x000000ff00067202 */ /* 0x000fe20000000f00 */
[----:B------:R-:W-:Y:S01]  /*2cd0*/  IMAD.MOV.U32 R13, RZ, RZ, 0x3ed0ee25 ;  /* 0x3ed0ee25ff0d7424 */ /* 0x000fe200078e00ff */
[----:B------:R-:W-:Y:S01]  /*2ce0*/  LOP3.LUT R3, R3, 0x3ff00000, RZ, 0xfc, !PT ;  /* 0x3ff0000003037812 */ /* 0x000fe200078efcff */
[----:B------:R-:W-:Y:S01]  /*2cf0*/  UMOV UR10, 0x3ae80f1e ;  /* 0x3ae80f1e000a7882 */ /* 0x000fe20000000000 */
[----:B------:R-:W-:Y:S01]  /*2d00*/  UMOV UR11, 0x3eb1380b ;  /* 0x3eb1380b000b7882 */ /* 0x000fe20000000000 */
[----:B------:R-:W-:Y:S01]  /*2d10*/  LEA.HI R17, R14, R17, RZ, 0xc ;  /* 0x000000110e117211 */ /* 0x000fe200078f60ff */
[----:B------:R-:W-:Y:S01]  /*2d20*/  UMOV UR12, 0x80000000 ;  /* 0x80000000000c7882 */ /* 0x000fe20000000000 */
[----:B------:R-:W-:Y:S01]  /*2d30*/  ISETP.GE.U32.AND P0, PT, R3, 0x3ff6a09f, PT ;  /* 0x3ff6a09f0300780c */ /* 0x000fe20003f06070 */
[----:B------:R-:W-:-:S12]  /*2d40*/  UMOV UR13, 0x43300000 ;  /* 0x43300000000d7882 */ /* 0x000fd80000000000 */
        /* <DEDUP_REMOVED lines=53> */
.L_x_116:
[----:B------:R-:W-:Y:S01]  /*30a0*/  MOV R2, 0x0 ;  /* 0x0000000000027802 */ /* 0x000fe20000000f00 */
[----:B------:R-:W-:Y:S01]  /*30b0*/  IMAD.MOV.U32 R3, RZ, RZ, 0x7ff00000 ;  /* 0x7ff00000ff037424 */ /* 0x000fe200078e00ff */
[----:B------:R-:W-:-:S05]  /*30c0*/  LOP3.LUT P0, RZ, R9, 0x7fffffff, RZ, 0xc0, !PT ;  /* 0x7fffffff09ff7812 */ /* 0x000fca000780c0ff */
[----:B------:R-:W-:-:S10]  /*30d0*/  DFMA R2, R8, R2, +INF ;  /* 0x7ff000000802742b */ /* 0x000fd40000000002 */
[----:B------:R-:W-:Y:S02]  /*30e0*/  FSEL R2, R2, RZ, P0 ;  /* 0x000000ff02027208 */ /* 0x000fe40000000000 */
[----:B------:R-:W-:-:S07]  /*30f0*/  FSEL R3, R3, -QNAN , P0 ;  /* 0xfff0000003037808 */ /* 0x000fce0000000000 */
.L_x_117:
[----:B------:R-:W-:Y:S05]  /*3100*/  BSYNC.RECONVERGENT B1 ;  /* 0x0000000000017941 */ /* 0x000fea0003800200 */
.L_x_115:
[----:B------:R-:W0:Y:S01]  /*3110*/  LDCU.64 UR10, c[0x0][0x3b0] ;  /* 0x00007600ff0a77ac */ /* 0x000e220008000a00 */
[----:B------:R-:W-:Y:S02]  /*3120*/  IMAD.IADD R5, R0, 0x1, R15 ;  /* 0x0000000100057824 */ /* 0x000fe400078e020f */
[----:B0-----:R-:W-:Y:S02]  /*3130*/  IMAD.U32 R8, RZ, RZ, UR10 ;  /* 0x0000000aff087e24 */ /* 0x001fe4000f8e00ff */
[----:B------:R-:W-:Y:S02]  /*3140*/  IMAD.U32 R9, RZ, RZ, UR11 ;  /* 0x0000000bff097e24 */ /* 0x000fe4000f8e00ff */
[----:B------:R-:W-:-:S05]  /*3150*/  IMAD.WIDE R4, R5, 0x8, R8 ;  /* 0x0000000805047825 */ /* 0x000fca00078e0208 */
[----:B------:R-:W2:Y:S02]  /*3160*/  LDG.E.64 R6, desc[UR4][R4.64] ;  /* 0x0000000404067981 */ /* 0x000ea4000c1e1b00 */
[----:B--2---:R-:W-:-:S07]  /*3170*/  DADD R2, R6, R2 ;  /* 0x0000000006027229 */ /* 0x004fce0000000002 */
[----:B------:R0:W-:Y:S04]  /*3180*/  STG.E.64 desc[UR4][R4.64], R2 ;  /* 0x0000000204007986 */ /* 0x0001e8000c101b04 */
.L_x_82:
[----:B------:R-:W-:Y:S05]  /*3190*/  BSYNC.RECONVERGENT B0 ;  /* 0x0000000000007941 */ /* 0x000fea0003800200 */
.L_x_80:
[----:B------:R-:W1:Y:S01]  /*31a0*/  S2R R6, SR_TID.X ;  /* 0x0000000000067919 */ /* 0x000e620000002100 */
[----:B------:R-:W1:Y:S01]  /*31b0*/  S2UR UR10, SR_CTAID.X ;  /* 0x00000000000a79c3 */ /* 0x000e620000002500 */
[----:B------:R-:W2:Y:S07]  /*31c0*/  LDCU UR11, c[0x0][0x384] ;  /* 0x00007080ff0b77ac */ /* 0x000eae0008000800 */
[----:B------:R-:W1:Y:S08]  /*31d0*/  LDC R7, c[0x0][0x360] ;  /* 0x0000d800ff077b82 */ /* 0x000e700000000800 */
[----:B------:R-:W2:Y:S08]  /*31e0*/  LDC R10, c[0x0][0x388] ;  /* 0x0000e200ff0a7b82 */ /* 0x000eb00000000800 */
[----:B0-----:R-:W0:Y:S01]  /*31f0*/  LDC.64 R4, c[0x0][0x3c0] ;  /* 0x0000f000ff047b82 */ /* 0x001e220000000a00 */
[----:B-1----:R-:W-:-:S04]  /*3200*/  IMAD R7, R7, UR10, R6 ;  /* 0x0000000a07077c24 */ /* 0x002fc8000f8e0206 */
[----:B--2---:R-:W-:-:S04]  /*3210*/  IMAD R11, R7, UR11, R10 ;  /* 0x0000000b070b7c24 */ /* 0x004fc8000f8e020a */
[----:B0-----:R-:W-:-:S06]  /*3220*/  IMAD.WIDE R4, R11, 0x8, R4 ;  /* 0x000000080b047825 */ /* 0x001fcc00078e0204 */
[----:B------:R-:W2:Y:S01]  /*3230*/  LDG.E.64 R4, desc[UR4][R4.64] ;  /* 0x0000000404047981 */ /* 0x000ea2000c1e1b00 */
[----:B------:R-:W-:-:S04]  /*3240*/  IMAD R7, R7, UR11, R0 ;  /* 0x0000000b07077c24 */ /* 0x000fc8000f8e0200 */
[----:B------:R-:W-:Y:S01]  /*3250*/  IMAD.WIDE R6, R7, 0x8, R8 ;  /* 0x0000000807067825 */ /* 0x000fe200078e0208 */
[----:B--2--5:R-:W-:-:S07]  /*3260*/  DADD R2, R4, R2 ;  /* 0x0000000004027229 */ /* 0x024fce0000000002 */
[----:B------:R-:W-:Y:S01]  /*3270*/  STG.E.64 desc[UR4][R6.64], R2 ;  /* 0x0000000206007986 */ /* 0x000fe2000c101b04 */
[----:B------:R-:W-:Y:S05]  /*3280*/  EXIT ;  /* 0x000000000000794d */ /* 0x000fea0003800000 */
        .weak           $__internal_1_$__cuda_sm20_div_rn_f64_full
        .type           $__internal_1_$__cuda_sm20_div_rn_f64_full,@function
        .size           $__internal_1_$__cuda_sm20_div_rn_f64_full,(.L_x_177 - $__internal_1_$__cuda_sm20_div_rn_f64_full)
$__internal_1_$__cuda_sm20_div_rn_f64_full:
[----:B------:R-:W-:Y:S01]  /*3290*/  FSETP.GEU.AND P2, PT, |R3|, 1.469367938527859385e-39, PT ;  /* 0x001000000300780b */ /* 0x000fe20003f4e200 */
[----:B------:R-:W-:Y:S01]  /*32a0*/  IMAD.MOV.U32 R49, RZ, RZ, 0x1ca00000 ;  /* 0x1ca00000ff317424 */ /* 0x000fe200078e00ff */
[C---:B------:R-:W-:Y:S01]  /*32b0*/  FSETP.GEU.AND P0, PT, |R5|.reuse, 1.469367938527859385e-39, PT ;  /* 0x001000000500780b */ /* 0x040fe20003f0e200 */
[----:B------:R-:W-:Y:S01]  /*32c0*/  IMAD.MOV.U32 R44, RZ, RZ, R2 ;  /* 0x000000ffff2c7224 */ /* 0x000fe200078e0002 */
[----:B------:R-:W-:Y:S01]  /*32d0*/  LOP3.LUT R42, R5, 0x800fffff, RZ, 0xc0, !PT ;  /* 0x800fffff052a7812 */ /* 0x000fe200078ec0ff */
[----:B------:R-:W-:Y:S01]  /*32e0*/  IMAD.MOV.U32 R46, RZ, RZ, 0x1 ;  /* 0x00000001ff2e7424 */ /* 0x000fe200078e00ff */
[----:B------:R-:W-:Y:S01]  /*32f0*/  LOP3.LUT R48, R3, 0x7ff00000, RZ, 0xc0, !PT ;  /* 0x7ff0000003307812 */ /* 0x000fe200078ec0ff */
[----:B------:R-:W-:Y:S01]  /*3300*/  BSSY.RECONVERGENT B1, `(.L_x_118) ;  /* 0x0000050000017945 */ /* 0x000fe20003800200 */
[----:B------:R-:W-:Y:S02]  /*3310*/  LOP3.LUT R43, R42, 0x3ff00000, RZ, 0xfc, !PT ;  /* 0x3ff000002a2b7812 */ /* 0x000fe400078efcff */
[----:B------:R-:W-:-:S02]  /*3320*/  MOV R42, R4 ;  /* 0x00000004002a7202 */ /* 0x000fc40000000f00 */
[C---:B------:R-:W-:Y:S02]  /*3330*/  LOP3.LUT R51, R5.reuse, 0x7ff00000, RZ, 0xc0, !PT ;  /* 0x7ff0000005337812 */ /* 0x040fe400078ec0ff */
[----:B------:R-:W-:Y:S01]  /*3340*/  @!P2 LOP3.LUT R45, R5, 0x7ff00000, RZ, 0xc0, !PT ;  /* 0x7ff00000052da812 */ /* 0x000fe200078ec0ff */
[----:B------:R-:W-:Y:S01]  /*3350*/  @!P0 DMUL R42, R4, 8.98846567431157953865e+307 ;  /* 0x7fe00000042a8828 */ /* 0x000fe20000000000 */
[C---:B------:R-:W-:Y:S02]  /*3360*/  ISETP.GE.U32.AND P1, PT, R48.reuse, R51, PT ;  /* 0x000000333000720c */ /* 0x040fe40003f26070 */
[----:B------:R-:W-:Y:S02]  /*3370*/  @!P2 ISETP.GE.U32.AND P3, PT, R48, R45, PT ;  /* 0x0000002d3000a20c */ /* 0x000fe40003f66070 */
[----:B------:R-:W-:Y:S01]  /*3380*/  MOV R50, R48 ;  /* 0x0000003000327202 */ /* 0x000fe20000000f00 */
[----:B------:R-:W0:Y:S01]  /*3390*/  MUFU.RCP64H R47, R43 ;  /* 0x0000002b002f7308 */ /* 0x000e220000001800 */
[----:B------:R-:W-:-:S03]  /*33a0*/  @!P2 SEL R45, R49, 0x63400000, !P3 ;  /* 0x63400000312da807 */ /* 0x000fc60005800000 */
[----:B------:R-:W-:Y:S02]  /*33b0*/  @!P0 LOP3.LUT R51, R43, 0x7ff00000, RZ, 0xc0, !PT ;  /* 0x7ff000002b338812 */ /* 0x000fe400078ec0ff */
[--C-:B------:R-:W-:Y:S02]  /*33c0*/  @!P2 LOP3.LUT R52, R45, 0x80000000, R3.reuse, 0xf8, !PT ;  /* 0x800000002d34a812 */ /* 0x100fe400078ef803 */
[----:B------:R-:W-:Y:S02]  /*33d0*/  SEL R45, R49, 0x63400000, !P1 ;  /* 0x63400000312d7807 */ /* 0x000fe40004800000 */
[----:B------:R-:W-:Y:S01]  /*33e0*/  @!P2 LOP3.LUT R53, R52, 0x100000, RZ, 0xfc, !PT ;  /* 0x001000003435a812 */ /* 0x000fe200078efcff */
[----:B------:R-:W-:Y:S01]  /*33f0*/  @!P2 IMAD.MOV.U32 R52, RZ, RZ, RZ ;  /* 0x000000ffff34a224 */ /* 0x000fe200078e00ff */
[----:B------:R-:W-:-:S06]  /*3400*/  LOP3.LUT R45, R45, 0x800fffff, R3, 0xf8, !PT ;  /* 0x800fffff2d2d7812 */ /* 0x000fcc00078ef803 */
[----:B------:R-:W-:Y:S02]  /*3410*/  @!P2 DFMA R44, R44, 2, -R52 ;  /* 0x400000002c2ca82b */ /* 0x000fe40000000834 */
[----:B0-----:R-:W-:-:S08]  /*3420*/  DFMA R52, R46, -R42, 1 ;  /* 0x3ff000002e34742b */ /* 0x001fd0000000082a */
[----:B------:R-:W-:Y:S01]  /*3430*/  DFMA R52, R52, R52, R52 ;  /* 0x000000343434722b */ /* 0x000fe20000000034 */
[----:B------:R-:W-:-:S07]  /*3440*/  @!P2 LOP3.LUT R50, R45, 0x7ff00000, RZ, 0xc0, !PT ;  /* 0x7ff000002d32a812 */ /* 0x000fce00078ec0ff */
[----:B------:R-:W-:-:S08]  /*3450*/  DFMA R52, R46, R52, R46 ;  /* 0x000000342e34722b */ /* 0x000fd0000000002e */
[----:B------:R-:W-:-:S08]  /*3460*/  DFMA R46, R52, -R42, 1 ;  /* 0x3ff00000342e742b */ /* 0x000fd0000000082a */
[----:B------:R-:W-:-:S08]  /*3470*/  DFMA R46, R52, R46, R52 ;  /* 0x0000002e342e722b */ /* 0x000fd00000000034 */
[----:B------:R-:W-:-:S08]  /*3480*/  DMUL R52, R46, R44 ;  /* 0x0000002c2e347228 */ /* 0x000fd00000000000 */
[----:B------:R-:W-:-:S08]  /*3490*/  DFMA R54, R52, -R42, R44 ;  /* 0x8000002a3436722b */ /* 0x000fd0000000002c */
[----:B------:R-:W-:Y:S01]  /*34a0*/  DFMA R46, R46, R54, R52 ;  /* 0x000000362e2e722b */ /* 0x000fe20000000034 */
[----:B------:R-:W-:-:S05]  /*34b0*/  VIADD R52, R50, 0xffffffff ;  /* 0xffffffff32347836 */ /* 0x000fca0000000000 */
[----:B------:R-:W-:Y:S01]  /*34c0*/  ISETP.GT.U32.AND P0, PT, R52, 0x7feffffe, PT ;  /* 0x7feffffe3400780c */ /* 0x000fe20003f04070 */
[----:B------:R-:W-:-:S05]  /*34d0*/  VIADD R52, R51, 0xffffffff ;  /* 0xffffffff33347836 */ /* 0x000fca0000000000 */
[----:B------:R-:W-:-:S13]  /*34e0*/  ISETP.GT.U32.OR P0, PT, R52, 0x7feffffe, P0 ;  /* 0x7feffffe3400780c */ /* 0x000fda0000704470 */
[----:B------:R-:W-:Y:S05]  /*34f0*/  @P0 BRA `(.L_x_119) ;  /* 0x00000000006c0947 */ /* 0x000fea0003800000 */
[----:B------:R-:W-:Y:S02]  /*3500*/  LOP3.LUT R3, R5, 0x7ff00000, RZ, 0xc0, !PT ;  /* 0x7ff0000005037812 */ /* 0x000fe400078ec0ff */
[----:B------:R-:W-:Y:S02]  /*3510*/  MOV R2, RZ ;  /* 0x000000ff00027202 */ /* 0x000fe40000000f00 */
[CC--:B------:R-:W-:Y:S02]  /*3520*/  ISETP.GE.U32.AND P0, PT, R48.reuse, R3.reuse, PT ;  /* 0x000000033000720c */ /* 0x0c0fe40003f06070 */
[----:B------:R-:W-:Y:S02]  /*3530*/  VIADDMNMX R48, R48, -R3, 0xb9600000, !PT ;  /* 0xb960000030307446 */ /* 0x000fe40007800903 */
[----:B------:R-:W-:Y:S02]  /*3540*/  SEL R49, R49, 0x63400000, !P0 ;  /* 0x6340000031317807 */ /* 0x000fe40004000000 */
[----:B------:R-:W-:-:S05]  /*3550*/  VIMNMX R48, PT, PT, R48, 0x46a00000, PT ;  /* 0x46a0000030307848 */ /* 0x000fca0003fe0100 */
[----:B------:R-:W-:-:S04]  /*3560*/  IMAD.IADD R50, R48, 0x1, -R49 ;  /* 0x0000000130327824 */ /* 0x000fc800078e0a31 */
[----:B------:R-:W-:-:S06]  /*3570*/  VIADD R3, R50, 0x7fe00000 ;  /* 0x7fe0000032037836 */ /* 0x000fcc0000000000 */
        /* <DEDUP_REMOVED lines=10> */
[----:B------:R-:W-:Y:S01]  /*3620*/  DMUL.RP R2, R46, R2 ;  /* 0x000000022e027228 */ /* 0x000fe20000008000 */
[----:B------:R-:W-:-:S06]  /*3630*/  IMAD.MOV.U32 R4, RZ, RZ, RZ ;  /* 0x000000ffff047224 */ /* 0x000fcc00078e00ff */
[----:B------:R-:W-:-:S03]  /*3640*/  DFMA R4, R48, -R4, R46 ;  /* 0x800000043004722b */ /* 0x000fc6000000002e */
[----:B------:R-:W-:-:S03]  /*3650*/  LOP3.LUT R45, R3, R45, RZ, 0x3c, !PT ;  /* 0x0000002d032d7212 */ /* 0x000fc600078e3cff */
[----:B------:R-:W-:-:S04]  /*3660*/  IADD3 R4, PT, PT, -R50, -0x43300000, RZ ;  /* 0xbcd0000032047810 */ /* 0x000fc80007ffe1ff */
[----:B------:R-:W-:-:S04]  /*3670*/  FSETP.NEU.AND P0, PT, |R5|, R4, PT ;  /* 0x000000040500720b */ /* 0x000fc80003f0d200 */
[----:B------:R-:W-:Y:S02]  /*3680*/  FSEL R48, R2, R48, !P0 ;  /* 0x0000003002307208 */ /* 0x000fe40004000000 */
[----:B------:R-:W-:Y:S01]  /*3690*/  FSEL R49, R45, R49, !P0 ;  /* 0x000000312d317208 */ /* 0x000fe20004000000 */
[----:B------:R-:W-:Y:S06]  /*36a0*/  BRA `(.L_x_120) ;  /* 0x0000000000547947 */ /* 0x000fec0003800000 */
.L_x_119:
        /* <DEDUP_REMOVED lines=13> */
[----:B------:R-:W-:Y:S01]  /*3780*/  @P0 IMAD.MOV.U32 R48, RZ, RZ, RZ ;  /* 0x000000ffff300224 */ /* 0x000fe200078e00ff */
[----:B------:R-:W-:Y:S01]  /*3790*/  @P0 MOV R49, R2 ;  /* 0x0000000200310202 */ /* 0x000fe20000000f00 */
[----:B------:R-:W-:Y:S06]  /*37a0*/  BRA `(.L_x_120) ;  /* 0x0000000000147947 */ /* 0x000fec0003800000 */
.L_x_122:
[----:B------:R-:W-:Y:S01]  /*37b0*/  LOP3.LUT R49, R5, 0x80000, RZ, 0xfc, !PT ;  /* 0x0008000005317812 */ /* 0x000fe200078efcff */
[----:B------:R-:W-:Y:S01]  /*37c0*/  IMAD.MOV.U32 R48, RZ, RZ, R4 ;  /* 0x000000ffff307224 */ /* 0x000fe200078e0004 */
[----:B------:R-:W-:Y:S06]  /*37d0*/  BRA `(.L_x_120) ;  /* 0x0000000000087947 */ /* 0x000fec0003800000 */
.L_x_121:
[----:B------:R-:W-:Y:S01]  /*37e0*/  LOP3.LUT R49, R3, 0x80000, RZ, 0xfc, !PT ;  /* 0x0008000003317812 */ /* 0x000fe200078efcff */
[----:B------:R-:W-:-:S07]  /*37f0*/  IMAD.MOV.U32 R48, RZ, RZ, R2 ;  /* 0x000000ffff307224 */ /* 0x000fce00078e0002 */
.L_x_120:
[----:B------:R-:W-:Y:S05]  /*3800*/  BSYNC.RECONVERGENT B1 ;  /* 0x0000000000017941 */ /* 0x000fea0003800200 */
.L_x_118:
[----:B------:R-:W-:Y:S01]  /*3810*/  IMAD.MOV.U32 R2, RZ, RZ, R14 ;  /* 0x000000ffff027224 */ /* 0x000fe200078e000e */
[----:B------:R-:W-:Y:S01]  /*3820*/  MOV R5, R49 ;  /* 0x0000003100057202 */ /* 0x000fe20000000f00 */
[----:B------:R-:W-:Y:S02]  /*3830*/  IMAD.MOV.U32 R3, RZ, RZ, 0x0 ;  /* 0x00000000ff037424 */ /* 0x000fe400078e00ff */
[----:B------:R-:W-:Y:S02]  /*3840*/  IMAD.MOV.U32 R4, RZ, RZ, R48 ;  /* 0x000000ffff047224 */ /* 0x000fe400078e0030 */
[----:B------:R-:W-:Y:S05]  /*3850*/  RET.REL.NODEC R2 `(_Z27absorb_child_message_kerneliiiPKiS0_S0_PdS1_PKdS3_) ;  /* 0xffffffc402e87950 */ /* 0x000fea0003c3ffff */
.L_x_123:
        /* <DEDUP_REMOVED lines=10> */
.L_x_177:


//--------------------- .text._Z35upward_message_single_clique_kerneliiiPKdPdS1_ --------------------------
	.section	.text._Z35upward_message_single_clique_kerneliiiPKdPdS1_,"ax",@progbits
	.align	128
        .global         _Z35upward_message_single_clique_kerneliiiPKdPdS1_
        .type           _Z35upward_message_single_clique_kerneliiiPKdPdS1_,@function
        .size           _Z35upward_message_single_clique_kerneliiiPKdPdS1_,(.L_x_178 - _Z35upward_message_single_clique_kerneliiiPKdPdS1_)
        .other          _Z35upward_message_single_clique_kerneliiiPKdPdS1_,@"STO_CUDA_ENTRY STV_DEFAULT"
_Z35upward_message_single_clique_kerneliiiPKdPdS1_:
.text._Z35upward_message_single_clique_kerneliiiPKdPdS1_:
        /* <DEDUP_REMOVED lines=9> */
[----:B------:R-:W1:Y:S01]  /*0090*/  LDCU UR4, c[0x0][0x388] ;  /* 0x00007100ff0477ac */ /* 0x000e620008000800 */
[----:B------:R-:W2:Y:S01]  /*00a0*/  LDCU.128 UR12, c[0x0][0x390] ;  /* 0x00007200ff0c77ac */ /* 0x000ea20008000c00 */
[----:B------:R-:W3:Y:S01]  /*00b0*/  LDCU.64 UR6, c[0x0][0x358] ;  /* 0x00006b00ff0677ac */ /* 0x000ee20008000a00 */
[----:B0-----:R-:W-:Y:S01]  /*00c0*/  IMAD R2, R2, UR5, RZ ;  /* 0x0000000502027c24 */ /* 0x001fe2000f8e02ff */
[----:B-1----:R-:W-:-:S03]  /*00d0*/  USHF.L.U32 UR5, UR4, 0x4, URZ ;  /* 0x0000000404057899 */ /* 0x002fc600080006ff */
[----:B------:R-:W-:Y:S01]  /*00e0*/  IMAD.SHL.U32 R0, R2, 0x10, RZ ;  /* 0x0000001002007824 */ /* 0x000fe200078e00ff */
[----:B------:R-:W-:-:S04]  /*00f0*/  USHF.R.S32.HI UR8, URZ, 0x1f, UR5 ;  /* 0x0000001fff087899 */ /* 0x000fc80008011405 */
[----:B------:R-:W-:-:S04]  /*0100*/  IADD3 R3, P0, PT, R0, UR5, RZ ;  /* 0x0000000500037c10 */ /* 0x000fc8000ff1e0ff */
[----:B--2---:R-:W-:Y:S02]  /*0110*/  LEA R4, P1, R3, UR12, 0x3 ;  /* 0x0000000c03047c11 */ /* 0x004fe4000f8218ff */
[----:B------:R-:W-:-:S04]  /*0120*/  LEA.HI.X.SX32 R0, R0, UR8, 0x1, P0 ;  /* 0x0000000800007c11 */ /* 0x000fc800080f0eff */
[----:B------:R-:W-:-:S05]  /*0130*/  LEA.HI.X R5, R3, UR13, R0, 0x3, P1 ;  /* 0x0000000d03057c11 */ /* 0x000fca00088f1c00 */
[----:B---3--:R-:W2:Y:S04]  /*0140*/  LDG.E.64 R6, desc[UR6][R4.64] ;  /* 0x0000000604067981 */ /* 0x008ea8000c1e1b00 */
[----:B------:R-:W3:Y:S04]  /*0150*/  LDG.E.64 R8, desc[UR6][R4.64+0x8] ;  /* 0x0000080604087981 */ /* 0x000ee8000c1e1b00 */
[----:B------:R-:W4:Y:S04]  /*0160*/  LDG.E.64 R10, desc[UR6][R4.64+0x10] ;  /* 0x00001006040a7981 */ /* 0x000f28000c1e1b00 */
[----:B------:R-:W5:Y:S01]  /*0170*/  LDG.E.64 R12, desc[UR6][R4.64+0x18] ;  /* 0x00001806040c7981 */ /* 0x000f62000c1e1b00 */
[----:B------:R-:W-:Y:S01]  /*0180*/  USHF.L.U32 UR4, UR4, 0x2, URZ ;  /* 0x0000000204047899 */ /* 0x000fe200080006ff */
[----:B------:R-:W-:-:S03]  /*0190*/  IMAD.SHL.U32 R0, R2, 0x4, RZ ;  /* 0x0000000402007824 */ /* 0x000fc600078e00ff */
[----:B------:R-:W-:Y:S02]  /*01a0*/  USHF.R.S32.HI UR5, URZ, 0x1f, UR4 ;  /* 0x0000001fff057899 */ /* 0x000fe40008011404 */
[----:B------:R-:W-:-:S04]  /*01b0*/  IADD3 R3, P0, PT, R0, UR4, RZ ;  /* 0x0000000400037c10 */ /* 0x000fc8000ff1e0ff */
[----:B------:R-:W-:Y:S02]  /*01c0*/  LEA R18, P1, R3, UR14, 0x3 ;  /* 0x0000000e03127c11 */ /* 0x000fe4000f8218ff */
[----:B------:R-:W-:-:S04]  /*01d0*/  LEA.HI.X.SX32 R0, R0, UR5, 0x1, P0 ;  /* 0x0000000500007c11 */ /* 0x000fc800080f0eff */
[----:B------:R-:W-:Y:S01]  /*01e0*/  LEA.HI.X R19, R3, UR15, R0, 0x3, P1 ;  /* 0x0000000f03137c11 */ /* 0x000fe200088f1c00 */
[----:B--2---:R-:W-:-:S08]  /*01f0*/  DADD R6, RZ, R6 ;  /* 0x00000000ff067229 */ /* 0x004fd00000000006 */
[----:B---3--:R-:W-:-:S08]  /*0200*/  DADD R6, R6, R8 ;  /* 0x0000000006067229 */ /* 0x008fd00000000008 */
[----:B----4-:R-:W-:-:S08]  /*0210*/  DADD R6, R6, R10 ;  /* 0x0000000006067229 */ /* 0x010fd0000000000a */
[----:B-----5:R-:W-:-:S07]  /*0220*/  DADD R6, R6, R12 ;  /* 0x0000000006067229 */ /* 0x020fce000000000c */
[----:B------:R0:W-:Y:S04]  /*0230*/  STG.E.64 desc[UR6][R18.64], R6 ;  /* 0x0000000612007986 */ /* 0x0001e8000c101b06 */
[----:B------:R-:W2:Y:S04]  /*0240*/  LDG.E.64 R8, desc[UR6][R4.64+0x20] ;  /* 0x0000200604087981 */ /* 0x000ea8000c1e1b00 */
[----:B------:R-:W3:Y:S04]  /*0250*/  LDG.E.64 R10, desc[UR6][R4.64+0x28] ;  /* 0x00002806040a7981 */ /* 0x000ee8000c1e1b00 */
[----:B------:R-:W4:Y:S04]  /*0260*/  LDG.E.64 R12, desc[UR6][R4.64+0x30] ;  /* 0x00003006040c7981 */ /* 0x000f28000c1e1b00 */
[----:B------:R-:W5:Y:S01]  /*0270*/  LDG.E.64 R16, desc[UR6][R4.64+0x38] ;  /* 0x0000380604107981 */ /* 0x000f62000c1e1b00 */
        /* <DEDUP_REMOVED lines=18> */
[----:B------:R-:W-:Y:S01]  /*03a0*/  BSSY.RECONVERGENT B0, `(.L_x_124) ;  /* 0x00000bb000007945 */ /* 0x000fe20003800200 */
[----:B--2---:R-:W-:-:S08]  /*03b0*/  DADD R8, RZ, R8 ;  /* 0x00000000ff087229 */ /* 0x004fd00000000008 */
[----:B---3--:R-:W-:-:S08]  /*03c0*/  DADD R8, R8, R10 ;  /* 0x0000000008087229 */ /* 0x008fd0000000000a */
[----:B----4-:R-:W-:Y:S02]  /*03d0*/  DADD R12, R8, R12 ;  /* 0x00000000080c7229 */ /* 0x010fe4000000000c */
[----:B------:R-:W-:-:S06]  /*03e0*/  DADD R8, R6, R16 ;  /* 0x0000000006087229 */ /* 0x000fcc0000000010 */
[----:B-----5:R-:W-:Y:S02]  /*03f0*/  DADD R12, R12, R20 ;  /* 0x000000000c0c7229 */ /* 0x020fe40000000014 */
[----:B------:R-:W-:-:S05]  /*0400*/  DADD R8, R8, R14 ;  /* 0x0000000008087229 */ /* 0x000fca000000000e */
[----:B------:R0:W-:Y:S03]  /*0410*/  STG.E.64 desc[UR6][R18.64+0x18], R12 ;  /* 0x0000180c12007986 */ /* 0x0001e6000c101b06 */
[----:B------:R-:W-:Y:S01]  /*0420*/  DADD R10, R8, R12 ;  /* 0x00000000080a7229 */ /* 0x000fe2000000000c */
[----:B------:R-:W-:-:S07]  /*0430*/  CS2R R8, SRZ ;  /* 0x0000000000087805 */ /* 0x000fce000001ff00 */
[----:B------:R-:W-:-:S14]  /*0440*/  DSETP.GT.AND P0, PT, R10, RZ, PT ;  /* 0x000000ff0a00722a */ /* 0x000fdc0003f04000 */
[----:B0-----:R-:W-:Y:S05]  /*0450*/  @!P0 BRA `(.L_x_125) ;  /* 0x0000000800bc8947 */ /* 0x001fea0003800000 */
        /* <DEDUP_REMOVED lines=18> */
[----:B------:R-:W-:Y:S05]  /*0580*/  CALL.REL.NOINC `($__internal_2_$__cuda_sm20_div_rn_f64_full) ;  /* 0x00000008008c7944 */ /* 0x000fea0003c00000 */
[----:B------:R-:W-:Y:S02]  /*0590*/  IMAD.MOV.U32 R4, RZ, RZ, R6 ;  /* 0x000000ffff047224 */ /* 0x000fe400078e0006 */
[----:B------:R-:W-:-:S07]  /*05a0*/  IMAD.MOV.U32 R5, RZ, RZ, R7 ;  /* 0x000000ffff057224 */ /* 0x000fce00078e0007 */
.L_x_127:
[----:B------:R-:W-:Y:S05]  /*05b0*/  BSYNC.RECONVERGENT B1 ;  /* 0x0000000000017941 */ /* 0x000fea0003800200 */
.L_x_126:
        /* <DEDUP_REMOVED lines=21> */
[----:B------:R-:W-:Y:S05]  /*0710*/  CALL.REL.NOINC `($__internal_2_$__cuda_sm20_div_rn_f64_full) ;  /* 0x0000000800287944 */ /* 0x000fea0003c00000 */
.L_x_129:
[----:B------:R-:W-:Y:S05]  /*0720*/  BSYNC.RECONVERGENT B1 ;  /* 0x0000000000017941 */ /* 0x000fea0003800200 */
.L_x_128:
        /* <DEDUP_REMOVED lines=22> */
[----:B------:R-:W-:Y:S02]  /*0890*/  IMAD.MOV.U32 R4, RZ, RZ, R6 ;  /* 0x000000ffff047224 */ /* 0x000fe400078e0006 */
[----:B------:R-:W-:-:S07]  /*08a0*/  IMAD.MOV.U32 R5, RZ, RZ, R7 ;  /* 0x000000ffff057224 */ /* 0x000fce00078e0007 */
.L_x_131:
[----:B------:R-:W-:Y:S05]  /*08b0*/  BSYNC.RECONVERGENT B1 ;  /* 0x0000000000017941 */ /* 0x000fea0003800200 */
.L_x_130:
        /* <DEDUP_REMOVED lines=21> */
[----:B------:R-:W-:Y:S05]  /*0a10*/  CALL.REL.NOINC `($__internal_2_$__cuda_sm20_div_rn_f64_full) ;  /* 0x0000000400687944 */ /* 0x000fea0003c00000 */
.L_x_133:
[----:B------:R-:W-:Y:S05]  /*0a20*/  BSYNC.RECONVERGENT B1 ;  /* 0x0000000000017941 */ /* 0x000fea0003800200 */
.L_x_132:
[----:B------:R-:W-:Y:S01]  /*0a30*/  ISETP.GT.AND P0, PT, R11, 0xfffff, PT ;  /* 0x000fffff0b00780c */ /* 0x000fe20003f04270 */
[----:B------:R-:W-:Y:S01]  /*0a40*/  IMAD.MOV.U32 R0, RZ, RZ, R11 ;  /* 0x000000ffff007224 */ /* 0x000fe200078e000b */
[----:B------:R0:W-:Y:S01]  /*0a50*/  STG.E.64 desc[UR6][R18.64+0x18], R6 ;  /* 0x0000180612007986 */ /* 0x0001e2000c101b06 */
[----:B------:R-:W-:-:S10]  /*0a60*/  IMAD.MOV.U32 R4, RZ, RZ, R10 ;  /* 0x000000ffff047224 */ /* 0x000fd400078e000a */
[----:B------:R-:W-:-:S10]  /*0a70*/  @!P0 DMUL R10, R10, 1.80143985094819840000e+16 ;  /* 0x435000000a0a8828 */ /* 0x000fd40000000000 */
[----:B------:R-:W-:Y:S02]  /*0a80*/  @!P0 IMAD.MOV.U32 R0, RZ, RZ, R11 ;  /* 0x000000ffff008224 */ /* 0x000fe400078e000b */
[----:B------:R-:W-:Y:S02]  /*0a90*/  @!P0 IMAD.MOV.U32 R4, RZ, RZ, R10 ;  /* 0x000000ffff048224 */ /* 0x000fe400078e000a */
[----:B------:R-:W-:-:S05]  /*0aa0*/  VIADD R3, R0, 0xffffffff ;  /* 0xffffffff00037836 */ /* 0x000fca0000000000 */
[----:B------:R-:W-:Y:S01]  /*0ab0*/  ISETP.GT.U32.AND P1, PT, R3, 0x7feffffe, PT ;  /* 0x7feffffe0300780c */ /* 0x000fe20003f24070 */
[----:B------:R-:W-:Y:S02]  /*0ac0*/  IMAD.MOV.U32 R3, RZ, RZ, -0x3ff ;  /* 0xfffffc01ff037424 */ /* 0x000fe400078e00ff */
[----:B------:R-:W-:-:S10]  /*0ad0*/  @!P0 IMAD.MOV.U32 R3, RZ, RZ, -0x435 ;  /* 0xfffffbcbff038424 */ /* 0x000fd400078e00ff */
[----:B0-----:R-:W-:Y:S05]  /*0ae0*/  @P1 BRA `(.L_x_134) ;  /* 0x0000000400001947 */ /* 0x001fea0003800000 */
[C---:B------:R-:W-:Y:S01]  /*0af0*/  LOP3.LUT R5, R0.reuse, 0xfffff, RZ, 0xc0, !PT ;  /* 0x000fffff00057812 */ /* 0x040fe200078ec0ff */
[----:B------:R-:W-:Y:S01]  /*0b00*/  IMAD.MOV.U32 R6, RZ, RZ, RZ ;  /* 0x000000ffff067224 */ /* 0x000fe200078e00ff */
[----:B------:R-:W-:Y:S01]  /*0b10*/  UMOV UR4, 0x3ae80f1e ;  /* 0x3ae80f1e00047882 */ /* 0x000fe20000000000 */
[----:B------:R-:W-:Y:S01]  /*0b20*/  IMAD.MOV.U32 R14, RZ, RZ, -0x748574fc ;  /* 0x8b7a8b04ff0e7424 */ /* 0x000fe200078e00ff */
[----:B------:R-:W-:Y:S01]  /*0b30*/  LOP3.LUT R5, R5, 0x3ff00000, RZ, 0xfc, !PT ;  /* 0x3ff0000005057812 */ /* 0x000fe200078efcff */
[----:B------:R-:W-:Y:S01]  /*0b40*/  IMAD.MOV.U32 R15, RZ, RZ, 0x3ed0ee25 ;  /* 0x3ed0ee25ff0f7424 */ /* 0x000fe200078e00ff */
[----:B------:R-:W-:Y:S01]  /*0b50*/  UMOV UR5, 0x3eb1380b ;  /* 0x3eb1380b00057882 */ /* 0x000fe20000000000 */
[----:B------:R-:W-:Y:S01]  /*0b60*/  LEA.HI R0, R0, R3, RZ, 0xc ;  /* 0x0000000300007211 */ /* 0x000fe200078f60ff */
[----:B------:R-:W-:Y:S01]  /*0b70*/  IMAD.MOV.U32 R19, RZ, RZ, 0x43300000 ;  /* 0x43300000ff137424 */ /* 0x000fe200078e00ff */
[----:B------:R-:W-:Y:S01]  /*0b80*/  ISETP.GE.U32.AND P0, PT, R5, 0x3ff6a09f, PT ;  /* 0x3ff6a09f0500780c */ /* 0x000fe20003f06070 */
[----:B------:R-:W-:Y:S01]  /*0b90*/  UMOV UR8, 0x80000000 ;  /* 0x8000000000087882 */ /* 0x000fe20000000000 */
[----:B------:R-:W-:-:S11]  /*0ba0*/  UMOV UR9, 0x43300000 ;  /* 0x4330000000097882 */ /* 0x000fd60000000000 */
        /* <DEDUP_REMOVED lines=17> */
[----:B------:R-:W-:-:S05]  /*0cc0*/  DADD R16, R16, R16 ;  /* 0x0000000010107229 */ /* 0x000fca0000000010 */
[----:B------:R-:W-:Y:S01]  /*0cd0*/  DFMA R12, R10, R12, UR4 ;  /* 0x000000040a0c7e2b */ /* 0x000fe2000800000c */
[----:B------:R-:W-:Y:S01]  /*0ce0*/  UMOV UR4, 0xa9ab0956 ;  /* 0xa9ab095600047882 */ /* 0x000fe20000000000 */
[----:B------:R-:W-:Y:S01]  /*0cf0*/  UMOV UR5, 0x3f1745cb ;  /* 0x3f1745cb00057882 */ /* 0x000fe20000000000 */
[----:B------:R-:W-:-:S05]  /*0d00*/  DFMA R16, R4, -R8, R16 ;  /* 0x800000080410722b */ /* 0x000fca0000000010 */
        /* <DEDUP_REMOVED lines=9> */
[----:B------:R-:W-:Y:S01]  /*0da0*/  UMOV UR5, 0x3f899999 ;  /* 0x3f89999900057882 */ /* 0x000fe20000000000 */
[----:B------:R-:W-:Y:S01]  /*0db0*/  DADD R12, R18, -UR8 ;  /* 0x80000008120c7e29 */ /* 0x000fe20008000000 */
[----:B------:R-:W-:Y:S01]  /*0dc0*/  UMOV UR8, 0xfefa39ef ;  /* 0xfefa39ef00087882 */ /* 0x000fe20000000000 */
[----:B------:R-:W-:-:S03]  /*0dd0*/  UMOV UR9, 0x3fe62e42 ;  /* 0x3fe62e4200097882 */ /* 0x000fc60000000000 */
[----:B------:R-:W-:Y:S01]  /*0de0*/  DFMA R14, R10, R14, UR4 ;  /* 0x000000040a0e7e2b */ /* 0x000fe2000800000e */
[----:B------:R-:W-:Y:S01]  /*0df0*/  UMOV UR4, 0x55555554 ;  /* 0x5555555400047882 */ /* 0x000fe20000000000 */
[----:B------:R-:W-:Y:S01]  /*0e00*/  UMOV UR5, 0x3fb55555 ;  /* 0x3fb5555500057882 */ /* 0x000fe20000000000 */
[----:B------:R-:W-:-:S05]  /*0e10*/  DFMA R4, R12, UR8, R8 ;  /* 0x000000080c047c2b */ /* 0x000fca0008000008 */
        /* <DEDUP_REMOVED lines=13> */
.L_x_134:
[----:B------:R-:W-:Y:S01]  /*0ef0*/  MOV R4, 0x0 ;  /* 0x0000000000047802 */ /* 0x000fe20000000f00 */
[----:B------:R-:W-:Y:S01]  /*0f00*/  IMAD.MOV.U32 R5, RZ, RZ, 0x7ff00000 ;  /* 0x7ff00000ff057424 */ /* 0x000fe200078e00ff */
[----:B------:R-:W-:-:S05]  /*0f10*/  LOP3.LUT P0, RZ, R11, 0x7fffffff, RZ, 0xc0, !PT ;  /* 0x7fffffff0bff7812 */ /* 0x000fca000780c0ff */
[----:B------:R-:W-:-:S10]  /*0f20*/  DFMA R4, R10, R4, +INF ;  /* 0x7ff000000a04742b */ /* 0x000fd40000000004 */
[----:B------:R-:W-:Y:S02]  /*0f30*/  FSEL R8, R4, RZ, P0 ;  /* 0x000000ff04087208 */ /* 0x000fe40000000000 */
[----:B------:R-:W-:-:S07]  /*0f40*/  FSEL R9, R5, -QNAN , P0 ;  /* 0xfff0000005097808 */ /* 0x000fce0000000000 */
.L_x_125:
[----:B------:R-:W-:Y:S05]  /*0f50*/  BSYNC.RECONVERGENT B0 ;  /* 0x0000000000007941 */ /* 0x000fea0003800200 */
.L_x_124:
[----:B------:R-:W0:Y:S01]  /*0f60*/  LDC.64 R4, c[0x0][0x3a0] ;  /* 0x0000e800ff047b82 */ /* 0x000e220000000a00 */
[----:B------:R-:W1:Y:S02]  /*0f70*/  LDCU UR4, c[0x0][0x388] ;  /* 0x00007100ff0477ac */ /* 0x000e640008000800 */
[----:B-1----:R-:W-:-:S04]  /*0f80*/  VIADD R3, R2, UR4 ;  /* 0x0000000402037c36 */ /* 0x002fc80008000000 */
[----:B0-----:R-:W-:-:S05]  /*0f90*/  IMAD.WIDE R2, R3, 0x8, R4 ;  /* 0x0000000803027825 */ /* 0x001fca00078e0204 */
[----:B------:R-:W-:Y:S01]  /*0fa0*/  STG.E.64 desc[UR6][R2.64], R8 ;  /* 0x0000000802007986 */ /* 0x000fe2000c101b06 */
[----:B------:R-:W-:Y:S05]  /*0fb0*/  EXIT ;  /* 0x000000000000794d */ /* 0x000fea0003800000 */
        .weak           $__internal_2_$__cuda_sm20_div_rn_f64_full
        .type           $__internal_2_$__cuda_sm20_div_rn_f64_full,@function
        .size           $__internal_2_$__cuda_sm20_div_rn_f64_full,(.L_x_178 - $__internal_2_$__cuda_sm20_div_rn_f64_full)
$__internal_2_$__cuda_sm20_div_rn_f64_full:
[----:B------:R-:W-:Y:S01]  /*0fc0*/  IMAD.MOV.U32 R9, RZ, RZ, R7 ;  /* 0x000000ffff097224 */ /* 0x000fe200078e0007 */
[C---:B------:R-:W-:Y:S01]  /*0fd0*/  FSETP.GEU.AND P0, PT, |R5|.reuse, 1.469367938527859385e-39, PT ;  /* 0x001000000500780b */ /* 0x040fe20003f0e200 */
[----:B------:R-:W-:Y:S01]  /*0fe0*/  IMAD.MOV.U32 R8, RZ, RZ, R6 ;  /* 0x000000ffff087224 */ /* 0x000fe200078e0006 */
[----:B------:R-:W-:Y:S01]  /*0ff0*/  LOP3.LUT R6, R5, 0x800fffff, RZ, 0xc0, !PT ;  /* 0x800fffff05067812 */ /* 0x000fe200078ec0ff */
[----:B------:R-:W-:Y:S01]  /*1000*/  IMAD.MOV.U32 R28, RZ, RZ, 0x1ca00000 ;  /* 0x1ca00000ff1c7424 */ /* 0x000fe200078e00ff */
[C---:B------:R-:W-:Y:S01]  /*1010*/  FSETP.GEU.AND P2, PT, |R9|.reuse, 1.469367938527859385e-39, PT ;  /* 0x001000000900780b */ /* 0x040fe20003f4e200 */
[----:B------:R-:W-:Y:S01]  /*1020*/  IMAD.MOV.U32 R22, RZ, RZ, 0x1 ;  /* 0x00000001ff167424 */ /* 0x000fe200078e00ff */
[----:B------:R-:W-:Y:S01]  /*1030*/  LOP3.LUT R7, R6, 0x3ff00000, RZ, 0xfc, !PT ;  /* 0x3ff0000006077812 */ /* 0x000fe200078efcff */
[----:B------:R-:W-:Y:S01]  /*1040*/  IMAD.MOV.U32 R6, RZ, RZ, R4 ;  /* 0x000000ffff067224 */ /* 0x000fe200078e0004 */
[----:B------:R-:W-:Y:S01]  /*1050*/  LOP3.LUT R3, R9, 0x7ff00000, RZ, 0xc0, !PT ;  /* 0x7ff0000009037812 */ /* 0x000fe200078ec0ff */
[----:B------:R-:W-:Y:S01]  /*1060*/  BSSY.RECONVERGENT B2, `(.L_x_135) ;  /* 0x000004f000027945 */ /* 0x000fe20003800200 */
[----:B------:R-:W-:-:S03]  /*1070*/  LOP3.LUT R29, R5, 0x7ff00000, RZ, 0xc0, !PT ;  /* 0x7ff00000051d7812 */ /* 0x000fc600078ec0ff */
[----:B------:R-:W-:Y:S01]  /*1080*/  @!P0 DMUL R6, R4, 8.98846567431157953865e+307 ;  /* 0x7fe0000004068828 */ /* 0x000fe20000000000 */
[----:B------:R-:W-:-:S03]  /*1090*/  ISETP.GE.U32.AND P1, PT, R3, R29, PT ;  /* 0x0000001d0300720c */ /* 0x000fc60003f26070 */
[----:B------:R-:W-:Y:S01]  /*10a0*/  @!P2 LOP3.LUT R20, R5, 0x7ff00000, RZ, 0xc0, !PT ;  /* 0x7ff000000514a812 */ /* 0x000fe200078ec0ff */
[----:B------:R-:W-:Y:S01]  /*10b0*/  @!P2 IMAD.MOV.U32 R24, RZ, RZ, RZ ;  /* 0x000000ffff18a224 */ /* 0x000fe200078e00ff */
[----:B------:R-:W0:Y:S01]  /*10c0*/  MUFU.RCP64H R23, R7 ;  /* 0x0000000700177308 */ /* 0x000e220000001800 */
[C---:B------:R-:W-:Y:S02]  /*10d0*/  SEL R21, R28.reuse, 0x63400000, !P1 ;  /* 0x634000001c157807 */ /* 0x040fe40004800000 */
[----:B------:R-:W-:Y:S01]  /*10e0*/  @!P2 ISETP.GE.U32.AND P3, PT, R3, R20, PT ;  /* 0x000000140300a20c */ /* 0x000fe20003f66070 */
[----:B------:R-:W-:Y:S01]  /*10f0*/  IMAD.MOV.U32 R20, RZ, RZ, R8 ;  /* 0x000000ffff147224 */ /* 0x000fe200078e0008 */
[----:B------:R-:W-:Y:S02]  /*1100*/  LOP3.LUT R21, R21, 0x800fffff, R9, 0xf8, !PT ;  /* 0x800fffff15157812 */ /* 0x000fe400078ef809 */
[----:B------:R-:W-:Y:S02]  /*1110*/  @!P2 SEL R25, R28, 0x63400000, !P3 ;  /* 0x634000001c19a807 */ /* 0x000fe40005800000 */
[----:B------:R-:W-:-:S02]  /*1120*/  @!P0 LOP3.LUT R29, R7, 0x7ff00000, RZ, 0xc0, !PT ;  /* 0x7ff00000071d8812 */ /* 0x000fc400078ec0ff */
[----:B------:R-:W-:-:S04]  /*1130*/  @!P2 LOP3.LUT R25, R25, 0x80000000, R9, 0xf8, !PT ;  /* 0x800000001919a812 */ /* 0x000fc800078ef809 */
[----:B------:R-:W-:-:S06]  /*1140*/  @!P2 LOP3.LUT R25, R25, 0x100000, RZ, 0xfc, !PT ;  /* 0x001000001919a812 */ /* 0x000fcc00078efcff */
[----:B------:R-:W-:Y:S02]  /*1150*/  @!P2 DFMA R20, R20, 2, -R24 ;  /* 0x400000001414a82b */ /* 0x000fe40000000818 */
[----:B0-----:R-:W-:-:S08]  /*1160*/  DFMA R24, R22, -R6, 1 ;  /* 0x3ff000001618742b */ /* 0x001fd00000000806 */
[----:B------:R-:W-:-:S08]  /*1170*/  DFMA R24, R24, R24, R24 ;  /* 0x000000181818722b */ /* 0x000fd00000000018 */
[----:B------:R-:W-:-:S08]  /*1180*/  DFMA R24, R22, R24, R22 ;  /* 0x000000181618722b */ /* 0x000fd00000000016 */
[----:B------:R-:W-:-:S08]  /*1190*/  DFMA R22, R24, -R6, 1 ;  /* 0x3ff000001816742b */ /* 0x000fd00000000806 */
[----:B------:R-:W-:-:S08]  /*11a0*/  DFMA R22, R24, R22, R24 ;  /* 0x000000161816722b */ /* 0x000fd00000000018 */
[----:B------:R-:W-:-:S08]  /*11b0*/  DMUL R24, R22, R20 ;  /* 0x0000001416187228 */ /* 0x000fd00000000000 */
[----:B------:R-:W-:-:S08]  /*11c0*/  DFMA R26, R24, -R6, R20 ;  /* 0x80000006181a722b */ /* 0x000fd00000000014 */
[----:B------:R-:W-:Y:S01]  /*11d0*/  DFMA R26, R22, R26, R24 ;  /* 0x0000001a161a722b */ /* 0x000fe20000000018 */
[----:B------:R-:W-:Y:S01]  /*11e0*/  IMAD.MOV.U32 R24, RZ, RZ, R3 ;  /* 0x000000ffff187224 */ /* 0x000fe200078e0003 */
[----:B------:R-:W-:-:S05]  /*11f0*/  @!P2 LOP3.LUT R24, R21, 0x7ff00000, RZ, 0xc0, !PT ;  /* 0x7ff000001518a812 */ /* 0x000fca00078ec0ff */
[----:B------:R-:W-:-:S05]  /*1200*/  VIADD R22, R24, 0xffffffff ;  /* 0xffffffff18167836 */ /* 0x000fca0000000000 */
[----:B------:R-:W-:Y:S01]  /*1210*/  ISETP.GT.U32.AND P0, PT, R22, 0x7feffffe, PT ;  /* 0x7feffffe1600780c */ /* 0x000fe20003f04070 */
[----:B------:R-:W-:-:S05]  /*1220*/  VIADD R22, R29, 0xffffffff ;  /* 0xffffffff1d167836 */ /* 0x000fca0000000000 */
[----:B------:R-:W-:-:S13]  /*1230*/  ISETP.GT.U32.OR P0, PT, R22, 0x7feffffe, P0 ;  /* 0x7feffffe1600780c */ /* 0x000fda0000704470 */
[----:B------:R-:W-:Y:S05]  /*1240*/  @P0 BRA `(.L_x_136) ;  /* 0x00000000006c0947 */ /* 0x000fea0003800000 */
[----:B------:R-:W-:-:S04]  /*1250*/  LOP3.LUT R22, R5, 0x7ff00000, RZ, 0xc0, !PT ;  /* 0x7ff0000005167812 */ /* 0x000fc800078ec0ff */
[CC--:B------:R-:W-:Y:S02]  /*1260*/  VIADDMNMX R8, R3.reuse, -R22.reuse, 0xb9600000, !PT ;  /* 0xb960000003087446 */ /* 0x0c0fe40007800916 */
[----:B------:R-:W-:Y:S02]  /*1270*/  ISETP.GE.U32.AND P0, PT, R3, R22, PT ;  /* 0x000000160300720c */ /* 0x000fe40003f06070 */
[----:B------:R-:W-:Y:S01]  /*1280*/  VIMNMX R3, PT, PT, R8, 0x46a00000, PT ;  /* 0x46a0000008037848 */ /* 0x000fe20003fe0100 */
[----:B------:R-:W-:Y:S01]  /*1290*/  IMAD.MOV.U32 R8, RZ, RZ, RZ ;  /* 0x000000ffff087224 */ /* 0x000fe200078e00ff */
[----:B------:R-:W-:-:S05]  /*12a0*/  SEL R28, R28, 0x63400000, !P0 ;  /* 0x634000001c1c7807 */ /* 0x000fca0004000000 */
[----:B------:R-:W-:-:S04]  /*12b0*/  IMAD.IADD R3, R3, 0x1, -R28 ;  /* 0x0000000103037824 */ /* 0x000fc800078e0a1c */
[----:B------:R-:W-:-:S06]  /*12c0*/  VIADD R9, R3, 0x7fe00000 ;  /* 0x7fe0000003097836 */ /* 0x000fcc0000000000 */
[----:B------:R-:W-:-:S10]  /*12d0*/  DMUL R22, R26, R8 ;  /* 0x000000081a167228 */ /* 0x000fd40000000000 */
[----:B------:R-:W-:-:S13]  /*12e0*/  FSETP.GTU.AND P0, PT, |R23|, 1.469367938527859385e-39, PT ;  /* 0x001000001700780b */ /* 0x000fda0003f0c200 */
[----:B------:R-:W-:Y:S05]  /*12f0*/  @P0 BRA `(.L_x_137) ;  /* 0x0000000000940947 */ /* 0x000fea0003800000 */
[----:B------:R-:W-:Y:S01]  /*1300*/  DFMA R6, R26, -R6, R20 ;  /* 0x800000061a06722b */ /* 0x000fe20000000014 */
[----:B------:R-:W-:-:S09]  /*1310*/  MOV R8, RZ ;  /* 0x000000ff00087202 */ /* 0x000fd20000000f00 */
[C---:B------:R-:W-:Y:S02]  /*1320*/  FSETP.NEU.AND P0, PT, R7.reuse, RZ, PT ;  /* 0x000000ff0700720b */ /* 0x040fe40003f0d000 */
[----:B------:R-:W-:-:S04]  /*1330*/  LOP3.LUT R5, R7, 0x80000000, R5, 0x48, !PT ;  /* 0x8000000007057812 */ /* 0x000fc800078e4805 */
[----:B------:R-:W-:-:S07]  /*1340*/  LOP3.LUT R9, R5, R9, RZ, 0xfc, !PT ;  /* 0x0000000905097212 */ /* 0x000fce00078efcff */
[----:B------:R-:W-:Y:S05]  /*1350*/  @!P0 BRA `(.L_x_137) ;  /* 0x00000000007c8947 */ /* 0x000fea0003800000 */
[----:B------:R-:W-:Y:S01]  /*1360*/  IMAD.MOV R7, RZ, RZ, -R3 ;  /* 0x000000ffff077224 */ /* 0x000fe200078e0a03 */
[----:B------:R-:W-:Y:S01]  /*1370*/  DMUL.RP R8, R26, R8 ;  /* 0x000000081a087228 */ /* 0x000fe20000008000 */
[----:B------:R-:W-:Y:S01]  /*1380*/  IMAD.MOV.U32 R6, RZ, RZ, RZ ;  /* 0x000000ffff067224 */ /* 0x000fe200078e00ff */
[----:B------:R-:W-:-:S05]  /*1390*/  IADD3 R3, PT, PT, -R3, -0x43300000, RZ ;  /* 0xbcd0000003037810 */ /* 0x000fca0007ffe1ff */
[----:B------:R-:W-:-:S03]  /*13a0*/  DFMA R6, R22, -R6, R26 ;  /* 0x800000061606722b */ /* 0x000fc6000000001a */
[----:B------:R-:W-:-:S07]  /*13b0*/  LOP3.LUT R5, R9, R5, RZ, 0x3c, !PT ;  /* 0x0000000509057212 */ /* 0x000fce00078e3cff */
[----:B------:R-:W-:-:S04]  /*13c0*/  FSETP.NEU.AND P0, PT, |R7|, R3, PT ;  /* 0x000000030700720b */ /* 0x000fc80003f0d200 */
[----:B------:R-:W-:Y:S02]  /*13d0*/  FSEL R22, R8, R22, !P0 ;  /* 0x0000001608167208 */ /* 0x000fe40004000000 */
[----:B------:R-:W-:Y:S01]  /*13e0*/  FSEL R23, R5, R23, !P0 ;  /* 0x0000001705177208 */ /* 0x000fe20004000000 */
[----:B------:R-:W-:Y:S06]  /*13f0*/  BRA `(.L_x_137) ;  /* 0x0000000000547947 */ /* 0x000fec0003800000 */
.L_x_136:
[----:B------:R-:W-:-:S14]  /*1400*/  DSETP.NAN.AND P0, PT, R8, R8, PT ;  /* 0x000000080800722a */ /* 0x000fdc0003f08000 */
[----:B------:R-:W-:Y:S05]  /*1410*/  @P0 BRA `(.L_x_138) ;  /* 0x0000000000440947 */ /* 0x000fea0003800000 */
[----:B------:R-:W-:-:S14]  /*1420*/  DSETP.NAN.AND P0, PT, R4, R4, PT ;  /* 0x000000040400722a */ /* 0x000fdc0003f08000 */
[----:B------:R-:W-:Y:S05]  /*1430*/  @P0 BRA `(.L_x_139) ;  /* 0x0000000000300947 */ /* 0x000fea0003800000 */
[----:B------:R-:W-:Y:S01]  /*1440*/  ISETP.NE.AND P0, PT, R24, R29, PT ;  /* 0x0000001d1800720c */ /* 0x000fe20003f05270 */
[----:B------:R-:W-:Y:S02]  /*1450*/  IMAD.MOV.U32 R22, RZ, RZ, 0x0 ;  /* 0x00000000ff167424 */ /* 0x000fe400078e00ff */
[----:B------:R-:W-:-:S10]  /*1460*/  IMAD.MOV.U32 R23, RZ, RZ, -0x80000 ;  /* 0xfff80000ff177424 */ /* 0x000fd400078e00ff */
        /* <DEDUP_REMOVED lines=9> */
.L_x_139:
[----:B------:R-:W-:Y:S01]  /*1500*/  LOP3.LUT R23, R5, 0x80000, RZ, 0xfc, !PT ;  /* 0x0008000005177812 */ /* 0x000fe200078efcff */
[----:B------:R-:W-:Y:S01]  /*1510*/  IMAD.MOV.U32 R22, RZ, RZ, R4 ;  /* 0x000000ffff167224 */ /* 0x000fe200078e0004 */
[----:B------:R-:W-:Y:S06]  /*1520*/  BRA `(.L_x_137) ;  /* 0x0000000000087947 */ /* 0x000fec0003800000 */
.L_x_138:
[----:B------:R-:W-:Y:S01]  /*1530*/  LOP3.LUT R23, R9, 0x80000, RZ, 0xfc, !PT ;  /* 0x0008000009177812 */ /* 0x000fe200078efcff */
[----:B------:R-:W-:-:S07]  /*1540*/  IMAD.MOV.U32 R22, RZ, RZ, R8 ;  /* 0x000000ffff167224 */ /* 0x000fce00078e0008 */
.L_x_137:
[----:B------:R-:W-:Y:S05]  /*1550*/  BSYNC.RECONVERGENT B2 ;  /* 0x0000000000027941 */ /* 0x000fea0003800200 */
.L_x_135:
[----:B------:R-:W-:Y:S02]  /*1560*/  IMAD.MOV.U32 R4, RZ, RZ, R0 ;  /* 0x000000ffff047224 */ /* 0x000fe400078e0000 */
[----:B------:R-:W-:Y:S02]  /*1570*/  IMAD.MOV.U32 R5, RZ, RZ, 0x0 ;  /* 0x00000000ff057424 */ /* 0x000fe400078e00ff */
[----:B------:R-:W-:Y:S02]  /*1580*/  IMAD.MOV.U32 R6, RZ, RZ, R22 ;  /* 0x000000ffff067224 */ /* 0x000fe400078e0016 */
[----:B------:R-:W-:Y:S01]  /*1590*/  IMAD.MOV.U32 R7, RZ, RZ, R23 ;  /* 0x000000ffff077224 */ /* 0x000fe200078e0017 */
[----:B------:R-:W-:Y:S06]  /*15a0*/  RET.REL.NODEC R4 `(_Z35upward_message_single_clique_kerneliiiPKdPdS1_) ;  /* 0xffffffe804947950 */ /* 0x000fec0003c3ffff */
.L_x_140:
        /* <DEDUP_REMOVED lines=13> */
.L_x_178:


//--------------------- .text._Z32initialize_clique_beliefs_kerneliiiPKiS0_PKcS0_PKhPKdPdS7_ --------------------------
	.section	.text._Z32initialize_clique_beliefs_kerneliiiPKiS0_PKcS0_PKhPKdPdS7_,"ax",@progbits
	.align	128
        .global         _Z32initialize_clique_beliefs_kerneliiiPKiS0_PKcS0_PKhPKdPdS7_
        .type           _Z32initialize_clique_beliefs_kerneliiiPKiS0_PKcS0_PKhPKdPdS7_,@function
        .size           _Z32initialize_clique_beliefs_kerneliiiPKiS0_PKcS0_PKhPKdPdS7_,(.L_x_184 - _Z32initialize_clique_beliefs_kerneliiiPKiS0_PKcS0_PKhPKdPdS7_)
        .other          _Z32initialize_clique_beliefs_kerneliiiPKiS0_PKcS0_PKhPKdPdS7_,@"STO_CUDA_ENTRY STV_DEFAULT"
_Z32initialize_clique_beliefs_kerneliiiPKiS0_PKcS0_PKhPKdPdS7_:
.text._Z32initialize_clique_beliefs_kerneliiiPKiS0_PKcS0_PKhPKdPdS7_:
        /* <DEDUP_REMOVED lines=10> */
[----:B------:R-:W0:Y:S01]  /*00a0*/  LDCU.64 UR4, c[0x0][0x358] ;  /* 0x00006b00ff0477ac */ /* 0x000e220008000a00 */
[----:B------:R-:W-:Y:S02]  /*00b0*/  IABS R8, R0 ;  /* 0x0000000000087213 */ /* 0x000fe40000000000 */
[----:B------:R-:W1:Y:S01]  /*00c0*/  I2F.RP R2, R7 ;  /* 0x0000000700027306 */ /* 0x000e620000209400 */
[----:B------:R-:W2:Y:S07]  /*00d0*/  LDCU.64 UR6, c[0x0][0x3a0] ;  /* 0x00007400ff0677ac */ /* 0x000eae0008000a00 */
[----:B-1----:R-:W1:Y:S02]  /*00e0*/  MUFU.RCP R2, R2 ;  /* 0x0000000200027308 */ /* 0x002e640000001000 */
[----:B-1----:R-:W-:-:S06]  /*00f0*/  VIADD R4, R2, 0xffffffe ;  /* 0x0ffffffe02047836 */ /* 0x002fcc0000000000 */
[----:B------:R1:W3:Y:S02]  /*0100*/  F2I.FTZ.U32.TRUNC.NTZ R5, R4 ;  /* 0x0000000400057305 */ /* 0x0002e4000021f000 */
[----:B-1----:R-:W-:Y:S02]  /*0110*/  IMAD.MOV.U32 R4, RZ, RZ, RZ ;  /* 0x000000ffff047224 */ /* 0x002fe400078e00ff */
[----:B---3--:R-:W-:-:S04]  /*0120*/  IMAD.MOV R6, RZ, RZ, -R5 ;  /* 0x000000ffff067224 */ /* 0x008fc800078e0a05 */
[----:B------:R-:W-:-:S04]  /*0130*/  IMAD R9, R6, R7, RZ ;  /* 0x0000000706097224 */ /* 0x000fc800078e02ff */
[----:B------:R-:W-:-:S06]  /*0140*/  IMAD.HI.U32 R5, R5, R9, R4 ;  /* 0x0000000905057227 */ /* 0x000fcc00078e0004 */
[----:B------:R-:W-:Y:S02]  /*0150*/  IMAD.HI.U32 R6, R5, R8, RZ ;  /* 0x0000000805067227 */ /* 0x000fe400078e00ff */
[----:B------:R-:W1:Y:S02]  /*0160*/  LDC.64 R4, c[0x0][0x398] ;  /* 0x0000e600ff047b82 */ /* 0x000e640000000a00 */
[----:B------:R-:W-:-:S04]  /*0170*/  IMAD.MOV R2, RZ, RZ, -R6 ;  /* 0x000000ffff027224 */ /* 0x000fc800078e0a06 */
[----:B------:R-:W-:-:S05]  /*0180*/  IMAD R2, R7, R2, R8 ;  /* 0x0000000207027224 */ /* 0x000fca00078e0208 */
[----:B------:R-:W-:-:S13]  /*0190*/  ISETP.GT.U32.AND P1, PT, R7, R2, PT ;  /* 0x000000020700720c */ /* 0x000fda0003f24070 */
[----:B------:R-:W-:Y:S02]  /*01a0*/  @!P1 IMAD.IADD R2, R2, 0x1, -R7 ;  /* 0x0000000102029824 */ /* 0x000fe400078e0a07 */
[----:B------:R-:W-:Y:S01]  /*01b0*/  @!P1 VIADD R6, R6, 0x1 ;  /* 0x0000000106069836 */ /* 0x000fe20000000000 */
[----:B------:R-:W-:Y:S02]  /*01c0*/  ISETP.NE.AND P1, PT, R3, RZ, PT ;  /* 0x000000ff0300720c */ /* 0x000fe40003f25270 */
[----:B------:R-:W-:Y:S02]  /*01d0*/  ISETP.GE.U32.AND P0, PT, R2, R7, PT ;  /* 0x000000070200720c */ /* 0x000fe40003f06070 */
[----:B------:R-:W-:-:S04]  /*01e0*/  LOP3.LUT R2, R0, R3, RZ, 0x3c, !PT ;  /* 0x0000000300027212 */ /* 0x000fc800078e3cff */
[----:B------:R-:W-:-:S07]  /*01f0*/  ISETP.GE.AND P2, PT, R2, RZ, PT ;  /* 0x000000ff0200720c */ /* 0x000fce0003f46270 */
[----:B------:R-:W-:-:S04]  /*0200*/  @P0 VIADD R6, R6, 0x1 ;  /* 0x0000000106060836 */ /* 0x000fc80000000000 */
[----:B------:R-:W-:Y:S02]  /*0210*/  IMAD.MOV.U32 R12, RZ, RZ, R6 ;  /* 0x000000ffff0c7224 */ /* 0x000fe400078e0006 */
[----:B------:R-:W3:Y:S02]  /*0220*/  LDC.64 R6, c[0x0][0x3b8] ;  /* 0x0000ee00ff067b82 */ /* 0x000ee40000000a00 */
[----:B------:R-:W-:Y:S01]  /*0230*/  @!P2 IMAD.MOV R12, RZ, RZ, -R12 ;  /* 0x000000ffff0ca224 */ /* 0x000fe200078e0a0c */
[----:B------:R-:W-:-:S05]  /*0240*/  @!P1 LOP3.LUT R12, RZ, R3, RZ, 0x33, !PT ;  /* 0x00000003ff0c9212 */ /* 0x000fca00078e33ff */
[----:B------:R-:W-:-:S04]  /*0250*/  IMAD R9, R12, R3, RZ ;  /* 0x000000030c097224 */ /* 0x000fc800078e02ff */
[----:B------:R-:W-:-:S04]  /*0260*/  IMAD.IADD R11, R0, 0x1, -R9 ;  /* 0x00000001000b7824 */ /* 0x000fc800078e0a09 */
[----:B-1----:R-:W-:-:S05]  /*0270*/  IMAD.WIDE R2, R11, 0x4, R4 ;  /* 0x000000040b027825 */ /* 0x002fca00078e0204 */
[----:B0-----:R-:W2:Y:S01]  /*0280*/  LDG.E R13, desc[UR4][R2.64] ;  /* 0x00000004020d7981 */ /* 0x001ea2000c1e1900 */
[----:B------:R-:W-:Y:S01]  /*0290*/  IMAD.SHL.U32 R8, R9, 0x10, RZ ;  /* 0x0000001009087824 */ /* 0x000fe200078e00ff */
[----:B--2---:R-:W-:-:S04]  /*02a0*/  IADD3 R4, P0, PT, R13, UR6, RZ ;  /* 0x000000060d047c10 */ /* 0x004fc8000ff1e0ff */
[----:B------:R-:W-:Y:S01]  /*02b0*/  LEA.HI.X.SX32 R5, R13, UR7, 0x1, P0 ;  /* 0x000000070d057c11 */ /* 0x000fe200080f0eff */
[----:B------:R-:W0:Y:S04]  /*02c0*/  LDCU.64 UR6, c[0x0][0x3c0] ;  /* 0x00007800ff0677ac */ /* 0x000e280008000a00 */
[----:B------:R-:W2:Y:S01]  /*02d0*/  LDG.E.U8 R4, desc[UR4][R4.64] ;  /* 0x0000000404047981 */ /* 0x000ea2000c1e1100 */
[----:B------:R-:W-:Y:S01]  /*02e0*/  IMAD.SHL.U32 R11, R11, 0x10, RZ ;  /* 0x000000100b0b7824 */ /* 0x000fe200078e00ff */
[----:B------:R-:W-:Y:S01]  /*02f0*/  SHF.R.S32.HI R10, RZ, 0x1f, R8 ;  /* 0x0000001fff0a7819 */ /* 0x000fe20000011408 */
[----:B------:R-:W-:Y:S03]  /*0300*/  BSSY.RECONVERGENT B0, `(.L_x_141) ;  /* 0x00000b8000007945 */ /* 0x000fe60003800200 */
[----:B------:R-:W-:-:S04]  /*0310*/  IADD3 R8, P0, PT, R11, R8, RZ ;  /* 0x000000080b087210 */ /* 0x000fc80007f1e0ff */
[----:B------:R-:W-:Y:S02]  /*0320*/  LEA.HI.X.SX32 R3, R11, R10, 0x1, P0 ;  /* 0x0000000a0b037211 */ /* 0x000fe400000f0eff */
[----:B0-----:R-:W-:-:S04]  /*0330*/  LEA R2, P1, R8, UR6, 0x3 ;  /* 0x0000000608027c11 */ /* 0x001fc8000f8218ff */
[----:B------:R-:W-:Y:S02]  /*0340*/  LEA.HI.X R3, R8, UR7, R3, 0x3, P1 ;  /* 0x0000000708037c11 */ /* 0x000fe400088f1c03 */
[----:B--2---:R-:W-:Y:S01]  /*0350*/  ISETP.NE.AND P0, PT, R4, RZ, PT ;  /* 0x000000ff0400720c */ /* 0x004fe20003f05270 */
[----:B---3--:R-:W-:-:S12]  /*0360*/  IMAD.WIDE R4, R11, 0x8, R6 ;  /* 0x000000080b047825 */ /* 0x008fd800078e0206 */
[----:B------:R-:W-:Y:S05]  /*0370*/  @!P0 BRA `(.L_x_142) ;  /* 0x0000000800408947 */ /* 0x000fea0003800000 */
[----:B------:R-:W0:Y:S01]  /*0380*/  LDC.64 R6, c[0x0][0x3a8] ;  /* 0x0000ea00ff067b82 */ /* 0x000e220000000a00 */
[----:B------:R-:W1:Y:S01]  /*0390*/  LDCU UR6, c[0x0][0x388] ;  /* 0x00007100ff0677ac */ /* 0x000e620008000800 */
[----:B------:R-:W2:Y:S01]  /*03a0*/  LDCU.64 UR8, c[0x0][0x3b0] ;  /* 0x00007600ff0877ac */ /* 0x000ea20008000a00 */
[----:B0-----:R-:W-:-:S06]  /*03b0*/  IMAD.WIDE R6, R13, 0x4, R6 ;  /* 0x000000040d067825 */ /* 0x001fcc00078e0206 */
[----:B------:R-:W1:Y:S02]  /*03c0*/  LDG.E R6, desc[UR4][R6.64] ;  /* 0x0000000406067981 */ /* 0x000e64000c1e1900 */
[----:B-1----:R-:W-:-:S05]  /*03d0*/  IMAD R9, R12, UR6, R6 ;  /* 0x000000060c097c24 */ /* 0x002fca000f8e0206 */
[----:B--2---:R-:W-:-:S04]  /*03e0*/  IADD3 R8, P0, PT, R9, UR8, RZ ;  /* 0x0000000809087c10 */ /* 0x004fc8000ff1e0ff */
[----:B------:R-:W-:-:S05]  /*03f0*/  LEA.HI.X.SX32 R9, R9, UR9, 0x1, P0 ;  /* 0x0000000909097c11 */ /* 0x000fca00080f0eff */
[----:B------:R-:W2:Y:S02]  /*0400*/  LDG.E.U8 R8, desc[UR4][R8.64] ;  /* 0x0000000408087981 */ /* 0x000ea4000c1e1100 */
[----:B--2---:R-:W-:-:S13]  /*0410*/  ISETP.GT.U32.AND P0, PT, R8, 0x3, PT ;  /* 0x000000030800780c */ /* 0x004fda0003f04070 */
[----:B------:R-:W-:Y:S05]  /*0420*/  @P0 BRA `(.L_x_143) ;  /* 0x0000000400900947 */ /* 0x000fea0003800000 */
[C---:B------:R-:W-:Y:S01]  /*0430*/  ISETP.NE.AND P0, PT, R8.reuse, RZ, PT ;  /* 0x000000ff0800720c */ /* 0x040fe20003f05270 */
[----:B------:R-:W-:Y:S01]  /*0440*/  BSSY.RECONVERGENT B1, `(.L_x_144) ;  /* 0x0000008000017945 */ /* 0x000fe20003800200 */
[C---:B------:R-:W-:Y:S02]  /*0450*/  ISETP.NE.AND P1, PT, R8.reuse, 0x1, PT ;  /* 0x000000010800780c */ /* 0x040fe40003f25270 */
[----:B------:R-:W-:Y:S02]  /*0460*/  CS2R R6, SRZ ;  /* 0x0000000000067805 */ /* 0x000fe4000001ff00 */
[C---:B------:R-:W-:Y:S02]  /*0470*/  ISETP.NE.AND P2, PT, R8.reuse, 0x2, PT ;  /* 0x000000020800780c */ /* 0x040fe40003f45270 */
[C---:B------:R-:W-:Y:S02]  /*0480*/  ISETP.NE.AND P3, PT, R8.reuse, 0x3, PT ;  /* 0x000000030800780c */ /* 0x040fe40003f65270 */
[----:B------:R-:W-:-:S03]  /*0490*/  ISETP.NE.AND P4, PT, R8, RZ, PT ;  /* 0x000000ff0800720c */ /* 0x000fc60003f85270 */
[----:B------:R-:W-:Y:S10]  /*04a0*/  @P0 BRA `(.L_x_145) ;  /* 0x0000000000040947 */ /* 0x000ff40003800000 */
[----:B------:R0:W5:Y:S02]  /*04b0*/  LDG.E.64 R6, desc[UR4][R4.64] ;  /* 0x0000000404067981 */ /* 0x000164000c1e1b00 */
.L_x_145:
[----:B------:R-:W-:Y:S05]  /*04c0*/  BSYNC.RECONVERGENT B1 ;  /* 0x0000000000017941 */ /* 0x000fea0003800200 */
.L_x_144:
[----:B-----5:R1:W-:Y:S01]  /*04d0*/  STG.E.64 desc[UR4][R2.64], R6 ;  /* 0x0000000602007986 */ /* 0x0203e2000c101b04 */
[----:B------:R-:W-:Y:S03]  /*04e0*/  BSSY.RECONVERGENT B1, `(.L_x_146) ;  /* 0x0000005000017945 */ /* 0x000fe60003800200 */
[----:B------:R1:W-:Y:S01]  /*04f0*/  @P1 STG.E.64 desc[UR4][R2.64+0x8], RZ ;  /* 0x000008ff02001986 */ /* 0x0003e2000c101b04 */
[----:B------:R-:W-:Y:S05]  /*0500*/  @P1 BRA `(.L_x_147) ;  /* 0x0000000000081947 */ /* 0x000fea0003800000 */
[----:B-1----:R-:W2:Y:S04]  /*0510*/  LDG.E.64 R6, desc[UR4][R4.64+0x8] ;  /* 0x0000080404067981 */ /* 0x002ea8000c1e1b00 */
[----:B--2---:R2:W-:Y:S02]  /*0520*/  STG.E.64 desc[UR4][R2.64+0x8], R6 ;  /* 0x0000080602007986 */ /* 0x0045e4000c101b04 */
.L_x_147:
[----:B------:R-:W-:Y:S05]  /*0530*/  BSYNC.RECONVERGENT B1 ;  /* 0x0000000000017941 */ /* 0x000fea0003800200 */
.L_x_146:
[----:B------:R3:W-:Y:S01]  /*0540*/  @P2 STG.E.64 desc[UR4][R2.64+0x10], RZ ;  /* 0x000010ff02002986 */ /* 0x0007e2000c101b04 */
[----:B------:R-:W-:Y:S04]  /*0550*/  BSSY.RECONVERGENT B1, `(.L_x_148) ;  /* 0x0000004000017945 */ /* 0x000fe80003800200 */
[----:B------:R-:W-:Y:S05]  /*0560*/  @P2 BRA `(.L_x_149) ;  /* 0x0000000000082947 */ /* 0x000fea0003800000 */
[----:B-12---:R-:W2:Y:S04]  /*0570*/  LDG.E.64 R6, desc[UR4][R4.64+0x10] ;  /* 0x0000100404067981 */ /* 0x006ea8000c1e1b00 */
[----:B--2---:R4:W-:Y:S02]  /*0580*/  STG.E.64 desc[UR4][R2.64+0x10], R6 ;  /* 0x0000100602007986 */ /* 0x0049e4000c101b04 */
.L_x_149:
[----:B------:R-:W-:Y:S05]  /*0590*/  BSYNC.RECONVERGENT B1 ;  /* 0x0000000000017941 */ /* 0x000fea0003800200 */
.L_x_148:
[----:B------:R0:W-:Y:S01]  /*05a0*/  @P3 STG.E.64 desc[UR4][R2.64+0x18], RZ ;  /* 0x000018ff02003986 */ /* 0x0001e2000c101b04 */
[----:B------:R-:W-:Y:S04]  /*05b0*/  BSSY.RECONVERGENT B1, `(.L_x_150) ;  /* 0x0000004000017945 */ /* 0x000fe80003800200 */
[----:B------:R-:W-:Y:S05]  /*05c0*/  @P3 BRA `(.L_x_151) ;  /* 0x0000000000083947 */ /* 0x000fea0003800000 */
[----:B-12-4-:R-:W2:Y:S04]  /*05d0*/  LDG.E.64 R6, desc[UR4][R4.64+0x18] ;  /* 0x0000180404067981 */ /* 0x016ea8000c1e1b00 */
[----:B--2---:R1:W-:Y:S02]  /*05e0*/  STG.E.64 desc[UR4][R2.64+0x18], R6 ;  /* 0x0000180602007986 */ /* 0x0043e4000c101b04 */
.L_x_151:
[----:B------:R-:W-:Y:S05]  /*05f0*/  BSYNC.RECONVERGENT B1 ;  /* 0x0000000000017941 */ /* 0x000fea0003800200 */
.L_x_150:
[----:B------:R0:W-:Y:S01]  /*0600*/  @P4 STG.E.64 desc[UR4][R2.64+0x20], RZ ;  /* 0x000020ff02004986 */ /* 0x0001e2000c101b04 */
[----:B------:R-:W-:Y:S04]  /*0610*/  BSSY.RECONVERGENT B1, `(.L_x_152) ;  /* 0x0000004000017945 */ /* 0x000fe80003800200 */
[----:B------:R-:W-:Y:S05]  /*0620*/  @P4 BRA `(.L_x_153) ;  /* 0x0000000000084947 */ /* 0x000fea0003800000 */
[----:B-12-4-:R-:W2:Y:S04]  /*0630*/  LDG.E.64 R6, desc[UR4][R4.64+0x20] ;  /* 0x0000200404067981 */ /* 0x016ea8000c1e1b00 */
[----:B--2---:R1:W-:Y:S02]  /*0640*/  STG.E.64 desc[UR4][R2.64+0x20], R6 ;  /* 0x0000200602007986 */ /* 0x0043e4000c101b04 */
.L_x_153:
[----:B------:R-:W-:Y:S05]  /*0650*/  BSYNC.RECONVERGENT B1 ;  /* 0x0000000000017941 */ /* 0x000fea0003800200 */
.L_x_152:
[----:B------:R0:W-:Y:S01]  /*0660*/  @P1 STG.E.64 desc[UR4][R2.64+0x28], RZ ;  /* 0x000028ff02001986 */ /* 0x0001e2000c101b04 */
[----:B------:R-:W-:Y:S04]  /*0670*/  BSSY.RECONVERGENT B1, `(.L_x_154) ;  /* 0x0000004000017945 */ /* 0x000fe80003800200 */
[----:B------:R-:W-:Y:S05]  /*0680*/  @P1 BRA `(.L_x_155) ;  /* 0x0000000000081947 */ /* 0x000fea0003800000 */
[----:B-12-4-:R-:W2:Y:S04]  /*0690*/  LDG.E.64 R6, desc[UR4][R4.64+0x28] ;  /* 0x0000280404067981 */ /* 0x016ea8000c1e1b00 */
[----:B--2---:R1:W-:Y:S02]  /*06a0*/  STG.E.64 desc[UR4][R2.64+0x28], R6 ;  /* 0x0000280602007986 */ /* 0x0043e4000c101b04 */
.L_x_155:
[----:B------:R-:W-:Y:S05]  /*06b0*/  BSYNC.RECONVERGENT B1 ;  /* 0x0000000000017941 */ /* 0x000fea0003800200 */
.L_x_154:
[----:B------:R0:W-:Y:S01]  /*06c0*/  @P2 STG.E.64 desc[UR4][R2.64+0x30], RZ ;  /* 0x000030ff02002986 */ /* 0x0001e2000c101b04 */
[----:B------:R-:W-:Y:S04]  /*06d0*/  BSSY.RECONVERGENT B1, `(.L_x_156) ;  /* 0x0000004000017945 */ /* 0x000fe80003800200 */
[----:B------:R-:W-:Y:S05]  /*06e0*/  @P2 BRA `(.L_x_157) ;  /* 0x0000000000082947 */ /* 0x000fea0003800000 */
[----:B-12-4-:R-:W2:Y:S04]  /*06f0*/  LDG.E.64 R6, desc[UR4][R4.64+0x30] ;  /* 0x0000300404067981 */ /* 0x016ea8000c1e1b00 */
[----:B--2---:R1:W-:Y:S02]  /*0700*/  STG.E.64 desc[UR4][R2.64+0x30], R6 ;  /* 0x0000300602007986 */ /* 0x0043e4000c101b04 */
.L_x_157:
[----:B------:R-:W-:Y:S05]  /*0710*/  BSYNC.RECONVERGENT B1 ;  /* 0x0000000000017941 */ /* 0x000fea0003800200 */
.L_x_156:
[----:B------:R0:W-:Y:S01]  /*0720*/  @P3 STG.E.64 desc[UR4][R2.64+0x38], RZ ;  /* 0x000038ff02003986 */ /* 0x0001e2000c101b04 */
[----:B------:R-:W-:Y:S04]  /*0730*/  BSSY.RECONVERGENT B1, `(.L_x_158) ;  /* 0x0000004000017945 */ /* 0x000fe80003800200 */
[----:B------:R-:W-:Y:S05]  /*0740*/  @P3 BRA `(.L_x_159) ;  /* 0x0000000000083947 */ /* 0x000fea0003800000 */
[----:B-12-4-:R-:W2:Y:S04]  /*0750*/  LDG.E.64 R6, desc[UR4][R4.64+0x38] ;  /* 0x0000380404067981 */ /* 0x016ea8000c1e1b00 */
[----:B--2---:R1:W-:Y:S02]  /*0760*/  STG.E.64 desc[UR4][R2.64+0x38], R6 ;  /* 0x0000380602007986 */ /* 0x0043e4000c101b04 */
.L_x_159:
[----:B------:R-:W-:Y:S05]  /*0770*/  BSYNC.RECONVERGENT B1 ;  /* 0x0000000000017941 */ /* 0x000fea0003800200 */
.L_x_158:
[----:B------:R0:W-:Y:S01]  /*0780*/  @P4 STG.E.64 desc[UR4][R2.64+0x40], RZ ;  /* 0x000040ff02004986 */ /* 0x0001e2000c101b04 */
[----:B------:R-:W-:Y:S04]  /*0790*/  BSSY.RECONVERGENT B1, `(.L_x_160) ;  /* 0x0000004000017945 */ /* 0x000fe80003800200 */
[----:B------:R-:W-:Y:S05]  /*07a0*/  @P4 BRA `(.L_x_161) ;  /* 0x0000000000084947 */ /* 0x000fea0003800000 */
[----:B-12-4-:R-:W2:Y:S04]  /*07b0*/  LDG.E.64 R6, desc[UR4][R4.64+0x40] ;  /* 0x0000400404067981 */ /* 0x016ea8000c1e1b00 */
[----:B--2---:R1:W-:Y:S02]  /*07c0*/  STG.E.64 desc[UR4][R2.64+0x40], R6 ;  /* 0x0000400602007986 */ /* 0x0043e4000c101b04 */
.L_x_161:
[----:B------:R-:W-:Y:S05]  /*07d0*/  BSYNC.RECONVERGENT B1 ;  /* 0x0000000000017941 */ /* 0x000fea0003800200 */
.L_x_160:
[----:B------:R0:W-:Y:S01]  /*07e0*/  @P1 STG.E.64 desc[UR4][R2.64+0x48], RZ ;  /* 0x000048ff02001986 */ /* 0x0001e2000c101b04 */
[----:B------:R-:W-:Y:S04]  /*07f0*/  BSSY.RECONVERGENT B1, `(.L_x_162) ;  /* 0x0000004000017945 */ /* 0x000fe80003800200 */
[----:B------:R-:W-:Y:S05]  /*0800*/  @P1 BRA `(.L_x_163) ;  /* 0x0000000000081947 */ /* 0x000fea0003800000 */
[----:B-12-4-:R-:W2:Y:S04]  /*0810*/  LDG.E.64 R6, desc[UR4][R4.64+0x48] ;  /* 0x0000480404067981 */ /* 0x016ea8000c1e1b00 */
[----:B--2---:R1:W-:Y:S02]  /*0820*/  STG.E.64 desc[UR4][R2.64+0x48], R6 ;  /* 0x0000480602007986 */ /* 0x0043e4000c101b04 */
.L_x_163:
[----:B------:R-:W-:Y:S05]  /*0830*/  BSYNC.RECONVERGENT B1 ;  /* 0x0000000000017941 */ /* 0x000fea0003800200 */
.L_x_162:
[----:B------:R0:W-:Y:S01]  /*0840*/  @P2 STG.E.64 desc[UR4][R2.64+0x50], RZ ;  /* 0x000050ff02002986 */ /* 0x0001e2000c101b04 */
[----:B------:R-:W-:Y:S04]  /*0850*/  BSSY.RECONVERGENT B1, `(.L_x_164) ;  /* 0x0000004000017945 */ /* 0x000fe80003800200 */
[----:B------:R-:W-:Y:S05]  /*0860*/  @P2 BRA `(.L_x_165) ;  /* 0x0000000000082947 */ /* 0x000fea0003800000 */
[----:B-12-4-:R-:W2:Y:S04]  /*0870*/  LDG.E.64 R6, desc[UR4][R4.64+0x50] ;  /* 0x0000500404067981 */ /* 0x016ea8000c1e1b00 */
[----:B--2---:R1:W-:Y:S02]  /*0880*/  STG.E.64 desc[UR4][R2.64+0x50], R6 ;  /* 0x0000500602007986 */ /* 0x0043e4000c101b04 */
.L_x_165:
[----:B------:R-:W-:Y:S05]  /*0890*/  BSYNC.RECONVERGENT B1 ;  /* 0x0000000000017941 */ /* 0x000fea0003800200 */
.L_x_164:
[----:B------:R0:W-:Y:S01]  /*08a0*/  @P3 STG.E.64 desc[UR4][R2.64+0x58], RZ ;  /* 0x000058ff02003986 */ /* 0x0001e2000c101b04 */
[----:B------:R-:W-:Y:S04]  /*08b0*/  BSSY.RECONVERGENT B1, `(.L_x_166) ;  /* 0x0000004000017945 */ /* 0x000fe80003800200 */
[----:B------:R-:W-:Y:S05]  /*08c0*/  @P3 BRA `(.L_x_167) ;  /* 0x0000000000083947 */ /* 0x000fea0003800000 */
[----:B-12-4-:R-:W2:Y:S04]  /*08d0*/  LDG.E.64 R6, desc[UR4][R4.64+0x58] ;  /* 0x0000580404067981 */ /* 0x016ea8000c1e1b00 */
[----:B--2---:R1:W-:Y:S02]  /*08e0*/  STG.E.64 desc[UR4][R2.64+0x58], R6 ;  /* 0x0000580602007986 */ /* 0x0043e4000c101b04 */
.L_x_167:
[----:B------:R-:W-:Y:S05]  /*08f0*/  BSYNC.RECONVERGENT B1 ;  /* 0x0000000000017941 */ /* 0x000fea0003800200 */
.L_x_166:
[----:B------:R0:W-:Y:S01]  /*0900*/  @P4 STG.E.64 desc[UR4][R2.64+0x60], RZ ;  /* 0x000060ff02004986 */ /* 0x0001e2000c101b04 */
[----:B------:R-:W-:Y:S04]  /*0910*/  BSSY.RECONVERGENT B1, `(.L_x_168) ;  /* 0x0000004000017945 */ /* 0x000fe80003800200 */
[----:B------:R-:W-:Y:S05]  /*0920*/  @P4 BRA `(.L_x_169) ;  /* 0x0000000000084947 */ /* 0x000fea0003800000 */
[----:B-12-4-:R-:W2:Y:S04]  /*0930*/  LDG.E.64 R6, desc[UR4][R4.64+0x60] ;  /* 0x0000600404067981 */ /* 0x016ea8000c1e1b00 */
[----:B--2---:R1:W-:Y:S02]  /*0940*/  STG.E.64 desc[UR4][R2.64+0x60], R6 ;  /* 0x0000600602007986 */ /* 0x0043e4000c101b04 */
.L_x_169:
[----:B------:R-:W-:Y:S05]  /*0950*/  BSYNC.RECONVERGENT B1 ;  /* 0x0000000000017941 */ /* 0x000fea0003800200 */
.L_x_168:
[----:B------:R0:W-:Y:S01]  /*0960*/  @P1 STG.E.64 desc[UR4][R2.64+0x68], RZ ;  /* 0x000068ff02001986 */ /* 0x0001e2000c101b04 */
[----:B------:R-:W-:Y:S04]  /*0970*/  BSSY.RECONVERGENT B1, `(.L_x_170) ;  /* 0x0000004000017945 */ /* 0x000fe80003800200 */
[----:B------:R-:W-:Y:S05]  /*0980*/  @P1 BRA `(.L_x_171) ;  /* 0x0000000000081947 */ /* 0x000fea0003800000 */
[----:B-12-4-:R-:W2:Y:S04]  /*0990*/  LDG.E.64 R6, desc[UR4][R4.64+0x68] ;  /* 0x0000680404067981 */ /* 0x016ea8000c1e1b00 */
[----:B--2---:R1:W-:Y:S02]  /*09a0*/  STG.E.64 desc[UR4][R2.64+0x68], R6 ;  /* 0x0000680602007986 */ /* 0x0043e4000c101b04 */
.L_x_171:
[----:B------:R-:W-:Y:S05]  /*09b0*/  BSYNC.RECONVERGENT B1 ;  /* 0x0000000000017941 */ /* 0x000fea0003800200 */
.L_x_170:
[----:B------:R0:W-:Y:S01]  /*09c0*/  @P2 STG.E.64 desc[UR4][R2.64+0x70], RZ ;  /* 0x000070ff02002986 */ /* 0x0001e2000c101b04 */
[----:B------:R-:W-:Y:S04]  /*09d0*/  BSSY.RECONVERGENT B1, `(.L_x_172) ;  /* 0x0000004000017945 */ /* 0x000fe80003800200 */
[----:B------:R-:W-:Y:S05]  /*09e0*/  @P2 BRA `(.L_x_173) ;  /* 0x0000000000082947 */ /* 0x000fea0003800000 */
[----:B-12-4-:R-:W2:Y:S04]  /*09f0*/  LDG.E.64 R6, desc[UR4][R4.64+0x70] ;  /* 0x0000700404067981 */ /* 0x016ea8000c1e1b00 */
[----:B--2---:R1:W-:Y:S02]  /*0a00*/  STG.E.64 desc[UR4][R2.64+0x70], R6 ;  /* 0x0000700602007986 */ /* 0x0043e4000c101b04 */
.L_x_173:
[----:B------:R-:W-:Y:S05]  /*0a10*/  BSYNC.RECONVERGENT B1 ;  /* 0x0000000000017941 */ /* 0x000fea0003800200 */
.L_x_172:
[----:B------:R0:W-:Y:S01]  /*0a20*/  @P3 STG.E.64 desc[UR4][R2.64+0x78], RZ ;  /* 0x000078ff02003986 */ /* 0x0001e2000c101b04 */
[----:B------:R-:W-:Y:S05]  /*0a30*/  @P3 BRA `(.L_x_174) ;  /* 0x0000000400103947 */ /* 0x000fea0003800000 */
[----:B0-----:R-:W5:Y:S04]  /*0a40*/  LDG.E.64 R4, desc[UR4][R4.64+0x78] ;  /* 0x0000780404047981 */ /* 0x001f68000c1e1b00 */
[----:B-----5:R0:W-:Y:S01]  /*0a50*/  STG.E.64 desc[UR4][R2.64+0x78], R4 ;  /* 0x0000780402007986 */ /* 0x0201e2000c101b04 */
[----:B------:R-:W-:Y:S05]  /*0a60*/  BRA `(.L_x_174) ;  /* 0x0000000400047947 */ /* 0x000fea0003800000 */
.L_x_143:
[----:B------:R-:W2:Y:S04]  /*0a70*/  LDG.E.64 R6, desc[UR4][R4.64] ;  /* 0x0000000404067981 */ /* 0x000ea8000c1e1b00 */
[----:B--2---:R0:W-:Y:S04]  /*0a80*/  STG.E.64 desc[UR4][R2.64], R6 ;  /* 0x0000000602007986 */ /* 0x0041e8000c101b04 */
[----:B------:R-:W2:Y:S04]  /*0a90*/  LDG.E.64 R8, desc[UR4][R4.64+0x8] ;  /* 0x0000080404087981 */ /* 0x000ea8000c1e1b00 */
[----:B--2---:R1:W-:Y:S04]  /*0aa0*/  STG.E.64 desc[UR4][R2.64+0x8], R8 ;  /* 0x0000080802007986 */ /* 0x0043e8000c101b04 */
[----:B------:R-:W2:Y:S04]  /*0ab0*/  LDG.E.64 R10, desc[UR4][R4.64+0x10] ;  /* 0x00001004040a7981 */ /* 0x000ea8000c1e1b00 */
[----:B--2---:R2:W-:Y:S04]  /*0ac0*/  STG.E.64 desc[UR4][R2.64+0x10], R10 ;  /* 0x0000100a02007986 */ /* 0x0045e8000c101b04 */
[----:B------:R-:W3:Y:S04]  /*0ad0*/  LDG.E.64 R12, desc[UR4][R4.64+0x18] ;  /* 0x00001804040c7981 */ /* 0x000ee8000c1e1b00 */
[----:B---3--:R3:W-:Y:S04]  /*0ae0*/  STG.E.64 desc[UR4][R2.64+0x18], R12 ;  /* 0x0000180c02007986 */ /* 0x0087e8000c101b04 */
[----:B------:R-:W4:Y:S04]  /*0af0*/  LDG.E.64 R14, desc[UR4][R4.64+0x20] ;  /* 0x00002004040e7981 */ /* 0x000f28000c1e1b00 */
[----:B----4-:R4:W-:Y:S04]  /*0b00*/  STG.E.64 desc[UR4][R2.64+0x20], R14 ;  /* 0x0000200e02007986 */ /* 0x0109e8000c101b04 */
[----:B------:R-:W5:Y:S04]  /*0b10*/  LDG.E.64 R16, desc[UR4][R4.64+0x28] ;  /* 0x0000280404107981 */ /* 0x000f68000c1e1b00 */
[----:B-----5:R5:W-:Y:S04]  /*0b20*/  STG.E.64 desc[UR4][R2.64+0x28], R16 ;  /* 0x0000281002007986 */ /* 0x020be8000c101b04 */
[----:B0-----:R-:W2:Y:S04]  /*0b30*/  LDG.E.64 R6, desc[UR4][R4.64+0x30] ;  /* 0x0000300404067981 */ /* 0x001ea8000c1e1b00 */
[----:B--2---:R0:W-:Y:S04]  /*0b40*/  STG.E.64 desc[UR4][R2.64+0x30], R6 ;  /* 0x0000300602007986 */ /* 0x0041e8000c101b04 */
[----:B-1----:R-:W2:Y:S04]  /*0b50*/  LDG.E.64 R8, desc[UR4][R4.64+0x38] ;  /* 0x0000380404087981 */ /* 0x002ea8000c1e1b00 */
[----:B--2---:R1:W-:Y:S04]  /*0b60*/  STG.E.64 desc[UR4][R2.64+0x38], R8 ;  /* 0x0000380802007986 */ /* 0x0043e8000c101b04 */
[----:B------:R-:W2:Y:S04]  /*0b70*/  LDG.E.64 R10, desc[UR4][R4.64+0x40] ;  /* 0x00004004040a7981 */ /* 0x000ea8000c1e1b00 */
[----:B--2---:R2:W-:Y:S04]  /*0b80*/  STG.E.64 desc[UR4][R2.64+0x40], R10 ;  /* 0x0000400a02007986 */ /* 0x0045e8000c101b04 */
[----:B---3--:R-:W3:Y:S04]  /*0b90*/  LDG.E.64 R12, desc[UR4][R4.64+0x48] ;  /* 0x00004804040c7981 */ /* 0x008ee8000c1e1b00 */
[----:B---3--:R3:W-:Y:S04]  /*0ba0*/  STG.E.64 desc[UR4][R2.64+0x48], R12 ;  /* 0x0000480c02007986 */ /* 0x0087e8000c101b04 */
[----:B----4-:R-:W4:Y:S04]  /*0bb0*/  LDG.E.64 R14, desc[UR4][R4.64+0x50] ;  /* 0x00005004040e7981 */ /* 0x010f28000c1e1b00 */
[----:B----4-:R4:W-:Y:S04]  /*0bc0*/  STG.E.64 desc[UR4][R2.64+0x50], R14 ;  /* 0x0000500e02007986 */ /* 0x0109e8000c101b04 */
[----:B-----5:R-:W5:Y:S04]  /*0bd0*/  LDG.E.64 R16, desc[UR4][R4.64+0x58] ;  /* 0x0000580404107981 */ /* 0x020f68000c1e1b00 */
[----:B-----5:R4:W-:Y:S04]  /*0be0*/  STG.E.64 desc[UR4][R2.64+0x58], R16 ;  /* 0x0000581002007986 */ /* 0x0209e8000c101b04 */
[----:B0-----:R-:W5:Y:S04]  /*0bf0*/  LDG.E.64 R6, desc[UR4][R4.64+0x60] ;  /* 0x0000600404067981 */ /* 0x001f68000c1e1b00 */
[----:B-----5:R4:W-:Y:S04]  /*0c00*/  STG.E.64 desc[UR4][R2.64+0x60], R6 ;  /* 0x0000600602007986 */ /* 0x0209e8000c101b04 */
[----:B-1----:R-:W5:Y:S04]  /*0c10*/  LDG.E.64 R8, desc[UR4][R4.64+0x68] ;  /* 0x0000680404087981 */ /* 0x002f68000c1e1b00 */
[----:B-----5:R4:W-:Y:S04]  /*0c20*/  STG.E.64 desc[UR4][R2.64+0x68], R8 ;  /* 0x0000680802007986 */ /* 0x0209e8000c101b04 */
[----:B--2---:R-:W2:Y:S04]  /*0c30*/  LDG.E.64 R10, desc[UR4][R4.64+0x70] ;  /* 0x00007004040a7981 */ /* 0x004ea8000c1e1b00 */
[----:B--2---:R4:W-:Y:S04]  /*0c40*/  STG.E.64 desc[UR4][R2.64+0x70], R10 ;  /* 0x0000700a02007986 */ /* 0x0049e8000c101b04 */
[----:B---3--:R-:W2:Y:S04]  /*0c50*/  LDG.E.64 R12, desc[UR4][R4.64+0x78] ;  /* 0x00007804040c7981 */ /* 0x008ea8000c1e1b00 */
[----:B--2---:R4:W-:Y:S01]  /*0c60*/  STG.E.64 desc[UR4][R2.64+0x78], R12 ;  /* 0x0000780c02007986 */ /* 0x0049e2000c101b04 */
[----:B------:R-:W-:Y:S05]  /*0c70*/  BRA `(.L_x_174) ;  /* 0x0000000000807947 */ /* 0x000fea0003800000 */
.L_x_142:
        /* <DEDUP_REMOVED lines=31> */
[----:B--2---:R4:W-:Y:S02]  /*0e70*/  STG.E.64 desc[UR4][R2.64+0x78], R12 ;  /* 0x0000780c02007986 */ /* 0x0049e4000c101b04 */
.L_x_174:
[----:B------:R-:W-:Y:S05]  /*0e80*/  BSYNC.RECONVERGENT B0 ;  /* 0x0000000000007941 */ /* 0x000fea0003800200 */
.L_x_141:
[----:B01234-:R-:W0:Y:S02]  /*0e90*/  LDC.64 R2, c[0x0][0x3c8] ;  /* 0x0000f200ff027b82 */ /* 0x01fe240000000a00 */
[----:B0-----:R-:W-:-:S05]  /*0ea0*/  IMAD.WIDE R2, R0, 0x8, R2 ;  /* 0x0000000800027825 */ /* 0x001fca00078e0202 */
[----:B------:R-:W-:Y:S01]  /*0eb0*/  STG.E.64 desc[UR4][R2.64], RZ ;  /* 0x000000ff02007986 */ /* 0x000fe2000c101b04 */
[----:B------:R-:W-:Y:S05]  /*0ec0*/  EXIT ;  /* 0x000000000000794d */ /* 0x000fea0003800000 */
.L_x_175:
        /* <DEDUP_REMOVED lines=11> */
.L_x_184:


//--------------------- .nv.shared.reserved.0     --------------------------
	.section	.nv.shared.reserved.0,"aw",@nobits
	.weak		__nv_reservedSMEM_offset_0_alias
	.size		__nv_reservedSMEM_offset_0_alias, 0, 64
	.other		__nv_reservedSMEM_offset_0_alias,@"STO_CUDA_RESERVED_SHARED STV_DEFAULT"
__nv_reservedSMEM_offset_0_alias:
	.zero		0
	.zero		64


//--------------------- .nv.constant0._Z20sum_clique_ll_kerneliiPKdPd --------------------------
	.section	.nv.constant0._Z20sum_clique_ll_kerneliiPKdPd,"a",@progbits
	.sectionflags	@""
	.align	4
.nv.constant0._Z20sum_clique_ll_kerneliiPKdPd:
	.zero		920


//--------------------- .nv.constant0._Z24compute_clique_ll_kerneliiPKiS0_iiPKdS2_S2_S2_Pd --------------------------
	.section	.nv.constant0._Z24compute_clique_ll_kerneliiPKiS0_iiPKdS2_S2_S2_Pd,"a",@progbits
	.sectionflags	@""
	.align	4
.nv.constant0._Z24compute_clique_ll_kerneliiPKiS0_iiPKdS2_S2_S2_Pd:
	.zero		968


//--------------------- .nv.constant0._Z23downward_message_kerneliiiiPKiS0_S0_S0_S0_S0_PKdiPdS3_S3_S3_ --------------------------
	.section	.nv.constant0._Z23downward_message_kerneliiiiPKiS0_S0_S0_S0_S0_PKdiPdS3_S3_S3_,"a",@progbits
	.sectionflags	@""
	.align	4
.nv.constant0._Z23downward_message_kerneliiiiPKiS0_S0_S0_S0_S0_PKdiPdS3_S3_S3_:
	.zero		1008


//--------------------- .nv.constant0._Z27absorb_child_message_kerneliiiPKiS0_S0_PdS1_PKdS3_ --------------------------
	.section	.nv.constant0._Z27absorb_child_message_kerneliiiPKiS0_S0_PdS1_PKdS3_,"a",@progbits
	.sectionflags	@""
	.align	4
.nv.constant0._Z27absorb_child_message_kerneliiiPKiS0_S0_PdS1_PKdS3_:
	.zero		968


//--------------------- .nv.constant0._Z35upward_message_single_clique_kerneliiiPKdPdS1_ --------------------------
	.section	.nv.constant0._Z35upward_message_single_clique_kerneliiiPKdPdS1_,"a",@progbits
	.sectionflags	@""
	.align	4
.nv.constant0._Z35upward_message_single_clique_kerneliiiPKdPdS1_:
	.zero		936


//--------------------- .nv.constant0._Z32initialize_clique_beliefs_kerneliiiPKiS0_PKcS0_PKhPKdPdS7_ --------------------------
	.section	.nv.constant0._Z32initialize_clique_beliefs_kerneliiiPKiS0_PKcS0_PKhPKdPdS7_,"a",@progbits
	.sectionflags	@""
	.align	4
.nv.constant0._Z32initialize_clique_beliefs_kerneliiiPKiS0_PKcS0_PKhPKdPdS7_:
	.zero		976


//--------------------- SYMBOLS --------------------------

	.type		.nv.reservedSmem.offset0,@object
	.size		.nv.reservedSmem.offset0,0x4
